	.target	sm_90a

	.elftype	@"ET_EXEC"


//--------------------- .note.nv.tkinfo           --------------------------
	.section	.note.nv.tkinfo,"",@"SHT_NOTE"
	.sectionflags	@"SHF_NOTE_NV_TKINFO"
	.tkinfo
        /*0018*/ 	.word	0x00000002
        /*0030*/ 	.string	""
        /*0030*/ 	.string	"ptxas"
        /*0030*/ 	.string	"Cuda compilation tools, release 13.0, V13.0.88"
        /*0030*/ 	.string	"Build cuda_13.0.r13.0/compiler.36424714_0"
        /*0030*/ 	.string	"-arch sm_90a -m 64 "



//--------------------- .note.nv.cuinfo           --------------------------
	.section	.note.nv.cuinfo,"",@"SHT_NOTE"
	.sectionflags	@"SHF_NOTE_NV_CUINFO"
        /*0018*/ 	.short	0x0002
        /*001a*/ 	.short	0x005a
        /*001c*/ 	.short	0x0082
	.zero		2


//--------------------- .nv.info                  --------------------------
	.section	.nv.info,"",@"SHT_CUDA_INFO"
	.align	4


	//----- nvinfo : EIATTR_REGCOUNT
	.align		4
        /*0000*/ 	.byte	0x04, 0x2f
        /*0002*/ 	.short	(.L_15 - .L_14)
	.align		4
.L_14:
        /*0004*/ 	.word	index@(_ZN7cutlass13device_kernelINS_4gemm6kernel13GemmUniversalIN4cute5tupleIJiiiiEEENS1_10collective13CollectiveMmaINS1_34MainloopSm90TmaGmmaWarpSpecializedILi4ENS5_IJNS4_1CILi1EEENSA_ILi8EEESB_EEENS1_35KernelTmaWarpSpecializedCooperativeEEENS5_IJNSA_ILi256EEENSA_ILi128EEESH_EEEaNS5_IJlSB_lEEEaSJ_NS4_8TiledMMAINS4_8MMA_AtomIJNS4_4SM904GMMA27MMA_64x128x32_S32S8S8_SS_TNEEEENS4_6LayoutINS5_IJNSA_ILi2EEESB_SB_EEENS5_IJSB_NSA_ILi0EEEST_EEEEENS5_IJNS4_10UnderscoreESW_SW_EEEEENS4_23SM90_TMA_LOAD_MULTICASTENS4_14ComposedLayoutINS4_7SwizzleILi3ELi4ELi3EEENS4_18smem_ptr_flag_bitsILi8EEENSQ_INS5_IJSC_SH_EEENS5_IJSH_SB_EEEEEEEvNS4_8identityENS4_13SM90_TMA_LOADES18_vS19_EENS_8epilogue10collective6detail29Sm90TmaWarpSpecializedAdapterINS1D_15DefaultEpilogueIaSJ_SJ_NS1C_6thread17LinearCombinationIaLi1EiiLNS1H_9ScaleType4KindE0ELNS_15FloatRoundStyleE2EaEENS1_15EpilogueDefaultEEEEEvvEEEEvNT_6ParamsE)
        /*0008*/ 	.word	0x000000a8


	//----- nvinfo : EIATTR_FRAME_SIZE
	.align		4
.L_15:
        /*000c*/ 	.byte	0x04, 0x11
        /*000e*/ 	.short	(.L_17 - .L_16)
	.align		4
.L_16:
        /*0010*/ 	.word	index@(_ZN7cutlass13device_kernelINS_4gemm6kernel13GemmUniversalIN4cute5tupleIJiiiiEEENS1_10collective13CollectiveMmaINS1_34MainloopSm90TmaGmmaWarpSpecializedILi4ENS5_IJNS4_1CILi1EEENSA_ILi8EEESB_EEENS1_35KernelTmaWarpSpecializedCooperativeEEENS5_IJNSA_ILi256EEENSA_ILi128EEESH_EEEaNS5_IJlSB_lEEEaSJ_NS4_8TiledMMAINS4_8MMA_AtomIJNS4_4SM904GMMA27MMA_64x128x32_S32S8S8_SS_TNEEEENS4_6LayoutINS5_IJNSA_ILi2EEESB_SB_EEENS5_IJSB_NSA_ILi0EEEST_EEEEENS5_IJNS4_10UnderscoreESW_SW_EEEEENS4_23SM90_TMA_LOAD_MULTICASTENS4_14ComposedLayoutINS4_7SwizzleILi3ELi4ELi3EEENS4_18smem_ptr_flag_bitsILi8EEENSQ_INS5_IJSC_SH_EEENS5_IJSH_SB_EEEEEEEvNS4_8identityENS4_13SM90_TMA_LOADES18_vS19_EENS_8epilogue10collective6detail29Sm90TmaWarpSpecializedAdapterINS1D_15DefaultEpilogueIaSJ_SJ_NS1C_6thread17LinearCombinationIaLi1EiiLNS1H_9ScaleType4KindE0ELNS_15FloatRoundStyleE2EaEENS1_15EpilogueDefaultEEEEEvvEEEEvNT_6ParamsE)
        /*0014*/ 	.word	0x00000000


	//----- nvinfo : EIATTR_MIN_STACK_SIZE
	.align		4
.L_17:
        /*0018*/ 	.byte	0x04, 0x12
        /*001a*/ 	.short	(.L_19 - .L_18)
	.align		4
.L_18:
        /*001c*/ 	.word	index@(_ZN7cutlass13device_kernelINS_4gemm6kernel13GemmUniversalIN4cute5tupleIJiiiiEEENS1_10collective13CollectiveMmaINS1_34MainloopSm90TmaGmmaWarpSpecializedILi4ENS5_IJNS4_1CILi1EEENSA_ILi8EEESB_EEENS1_35KernelTmaWarpSpecializedCooperativeEEENS5_IJNSA_ILi256EEENSA_ILi128EEESH_EEEaNS5_IJlSB_lEEEaSJ_NS4_8TiledMMAINS4_8MMA_AtomIJNS4_4SM904GMMA27MMA_64x128x32_S32S8S8_SS_TNEEEENS4_6LayoutINS5_IJNSA_ILi2EEESB_SB_EEENS5_IJSB_NSA_ILi0EEEST_EEEEENS5_IJNS4_10UnderscoreESW_SW_EEEEENS4_23SM90_TMA_LOAD_MULTICASTENS4_14ComposedLayoutINS4_7SwizzleILi3ELi4ELi3EEENS4_18smem_ptr_flag_bitsILi8EEENSQ_INS5_IJSC_SH_EEENS5_IJSH_SB_EEEEEEEvNS4_8identityENS4_13SM90_TMA_LOADES18_vS19_EENS_8epilogue10collective6detail29Sm90TmaWarpSpecializedAdapterINS1D_15DefaultEpilogueIaSJ_SJ_NS1C_6thread17LinearCombinationIaLi1EiiLNS1H_9ScaleType4KindE0ELNS_15FloatRoundStyleE2EaEENS1_15EpilogueDefaultEEEEEvvEEEEvNT_6ParamsE)
        /*0020*/ 	.word	0x00000000
.L_19:


//--------------------- .nv.compat                --------------------------
	.section	.nv.compat,"",@"SHT_CUDA_COMPAT_INFO"
	.align	4
        /*0000*/ 	.byte	0x02, 0x09, 0x01, 0x00, 0x02, 0x02, 0x04, 0x00, 0x02, 0x05, 0x05, 0x00, 0x03, 0x07, 0x01, 0x01
        /*0010*/ 	.byte	0x02, 0x03, 0x01, 0x00, 0x02, 0x06, 0x01, 0x00, 0x04, 0x0b, 0x08, 0x00, 0x00, 0x00, 0x00, 0x00
        /*0020*/ 	.byte	0x00, 0x00, 0x00, 0x00


//--------------------- .nv.info._ZN7cutlass13device_kernelINS_4gemm6kernel13GemmUniversalIN4cute5tupleIJiiiiEEENS1_10collective13CollectiveMmaINS1_34MainloopSm90TmaGmmaWarpSpecializedILi4ENS5_IJNS4_1CILi1EEENSA_ILi8EEESB_EEENS1_35KernelTmaWarpSpecializedCooperativeEEENS5_IJNSA_ILi256EEENSA_ILi128EEESH_EEEaNS5_IJlSB_lEEEaSJ_NS4_8TiledMMAINS4_8MMA_AtomIJNS4_4SM904GMMA27MMA_64x128x32_S32S8S8_SS_TNEEEENS4_6LayoutINS5_IJNSA_ILi2EEESB_SB_EEENS5_IJSB_NSA_ILi0EEEST_EEEEENS5_IJNS4_10UnderscoreESW_SW_EEEEENS4_23SM90_TMA_LOAD_MULTICASTENS4_14ComposedLayoutINS4_7SwizzleILi3ELi4ELi3EEENS4_18smem_ptr_flag_bitsILi8EEENSQ_INS5_IJSC_SH_EEENS5_IJSH_SB_EEEEEEEvNS4_8identityENS4_13SM90_TMA_LOADES18_vS19_EENS_8epilogue10collective6detail29Sm90TmaWarpSpecializedAdapterINS1D_15DefaultEpilogueIaSJ_SJ_NS1C_6thread17LinearCombinationIaLi1EiiLNS1H_9ScaleType4KindE0ELNS_15FloatRoundStyleE2EaEENS1_15EpilogueDefaultEEEEEvvEEEEvNT_6ParamsE --------------------------
	.section	.nv.info._ZN7cutlass13device_kernelINS_4gemm6kernel13GemmUniversalIN4cute5tupleIJiiiiEEENS1_10collective13CollectiveMmaINS1_34MainloopSm90TmaGmmaWarpSpecializedILi4ENS5_IJNS4_1CILi1EEENSA_ILi8EEESB_EEENS1_35KernelTmaWarpSpecializedCooperativeEEENS5_IJNSA_ILi256EEENSA_ILi128EEESH_EEEaNS5_IJlSB_lEEEaSJ_NS4_8TiledMMAINS4_8MMA_AtomIJNS4_4SM904GMMA27MMA_64x128x32_S32S8S8_SS_TNEEEENS4_6LayoutINS5_IJNSA_ILi2EEESB_SB_EEENS5_IJSB_NSA_ILi0EEEST_EEEEENS5_IJNS4_10UnderscoreESW_SW_EEEEENS4_23SM90_TMA_LOAD_MULTICASTENS4_14ComposedLayoutINS4_7SwizzleILi3ELi4ELi3EEENS4_18smem_ptr_flag_bitsILi8EEENSQ_INS5_IJSC_SH_EEENS5_IJSH_SB_EEEEEEEvNS4_8identityENS4_13SM90_TMA_LOADES18_vS19_EENS_8epilogue10collective6detail29Sm90TmaWarpSpecializedAdapterINS1D_15DefaultEpilogueIaSJ_SJ_NS1C_6thread17LinearCombinationIaLi1EiiLNS1H_9ScaleType4KindE0ELNS_15FloatRoundStyleE2EaEENS1_15EpilogueDefaultEEEEEvvEEEEvNT_6ParamsE,"",@"SHT_CUDA_INFO"
	.sectionflags	@""
	.align	4


	//----- nvinfo : EIATTR_CUDA_API_VERSION
	.align		4
        /*0000*/ 	.byte	0x04, 0x37
        /*0002*/ 	.short	(.L_21 - .L_20)
.L_20:
        /*0004*/ 	.word	0x00000082


	//----- nvinfo : EIATTR_KPARAM_INFO
	.align		4
.L_21:
        /*0008*/ 	.byte	0x04, 0x17
        /*000a*/ 	.short	(.L_23 - .L_22)
.L_22:
        /*000c*/ 	.word	0x00000000
        /*0010*/ 	.short	0x0000
        /*0012*/ 	.short	0x0070
        /*0014*/ 	.byte	0x00, 0xf0, 0x01, 0x10


	//----- nvinfo : EIATTR_SPARSE_MMA_MASK
	.align		4
.L_23:
        /*0018*/ 	.byte	0x03, 0x50
        /*001a*/ 	.short	0x0000


	//----- nvinfo : EIATTR_MAXREG_COUNT
	.align		4
        /*001c*/ 	.byte	0x03, 0x1b
        /*001e*/ 	.short	0x00a8


	//----- nvinfo : EIATTR_NUM_BARRIERS
	.align		4
        /*0020*/ 	.byte	0x02, 0x4c
        /*0022*/ 	.byte	0x01
	.zero		1


	//----- nvinfo : EIATTR_EXTERNS
	.align		4
        /*0024*/ 	.byte	0x04, 0x0f
        /*0026*/ 	.short	(.L_25 - .L_24)


	//   ....[0]....
	.align		4
.L_24:
        /*0028*/ 	.word	index@(__assertfail)


	//----- nvinfo : EIATTR_MERCURY_ISA_VERSION
	.align		4
.L_25:
        /*002c*/ 	.byte	0x03, 0x5f
        /*002e*/ 	.short	0x0101


	//----- nvinfo : EIATTR_INT_WARP_WIDE_INSTR_OFFSETS
	.align		4
        /*0030*/ 	.byte	0x04, 0x31
        /*0032*/ 	.short	(.L_27 - .L_26)


	//   ....[0]....
.L_26:
        /*0034*/ 	.word	0x00000430


	//   ....[1]....
        /*0038*/ 	.word	0x00000450


	//   ....[2]....
        /*003c*/ 	.word	0x00000610


	//   ....[3]....
        /*0040*/ 	.word	0x00001ee0


	//----- nvinfo : EIATTR_COOP_GROUP_MASK_REGIDS
	.align		4
.L_27:
        /*0044*/ 	.byte	0x04, 0x29
        /*0046*/ 	.short	(.L_29 - .L_28)


	//   ....[0]....
.L_28:
        /*0048*/ 	.word	0xffffffff


	//   ....[1]....
        /*004c*/ 	.word	0xffffffff


	//   ....[2]....
        /*0050*/ 	.word	0xffffffff


	//   ....[3]....
        /*0054*/ 	.word	0xffffffff


	//   ....[4]....
        /*0058*/ 	.word	0xffffffff


	//   ....[5]....
        /*005c*/ 	.word	0xffffffff


	//----- nvinfo : EIATTR_COOP_GROUP_INSTR_OFFSETS
	.align		4
.L_29:
        /*0060*/ 	.byte	0x04, 0x28
        /*0062*/ 	.short	(.L_31 - .L_30)


	//   ....[0]....
.L_30:
        /*0064*/ 	.word	0x00000060


	//   ....[1]....
        /*0068*/ 	.word	0x00000070


	//   ....[2]....
        /*006c*/ 	.word	0x00000130


	//   ....[3]....
        /*0070*/ 	.word	0x000002d0


	//   ....[4]....
        /*0074*/ 	.word	0x00000780


	//   ....[5]....
        /*0078*/ 	.word	0x000011c0


	//----- nvinfo : EIATTR_REG_RECONFIG
	.align		4
.L_31:
        /*007c*/ 	.byte	0x01, 0x54
	.zero		2


	//----- nvinfo : EIATTR_SYSCALL_OFFSETS
	.align		4
        /*0080*/ 	.byte	0x04, 0x46
        /*0082*/ 	.short	(.L_33 - .L_32)


	//   ....[0]....
.L_32:
        /*0084*/ 	.word	0x00001390


	//----- nvinfo : EIATTR_MBARRIER_INSTR_OFFSETS
	.align		4
.L_33:
        /*0088*/ 	.byte	0x04, 0x39
        /*008a*/ 	.short	(.L_35 - .L_34)


	//   ....[0]....
.L_34:
        /*008c*/ 	.word	0x00000230
        /*0090*/ 	.word	0x000000ff
        /*0094*/ 	.word	0x00000000
        /*0098*/ 	.short	0x0100
        /*009a*/ 	.byte	0x08
	.zero		1


	//   ....[1]....
        /*009c*/ 	.word	0x00000240
        /*00a0*/ 	.word	0x000000ff
        /*00a4*/ 	.word	0x00000020
        /*00a8*/ 	.short	0x0100
        /*00aa*/ 	.byte	0x08
	.zero		1


	//   ....[2]....
        /*00ac*/ 	.word	0x00000250
        /*00b0*/ 	.word	0x000000ff
        /*00b4*/ 	.word	0x00000008
        /*00b8*/ 	.short	0x0100
        /*00ba*/ 	.byte	0x08
	.zero		1


	//   ....[3]....
        /*00bc*/ 	.word	0x00000260
        /*00c0*/ 	.word	0x000000ff
        /*00c4*/ 	.word	0x00000028
        /*00c8*/ 	.short	0x0100
        /*00ca*/ 	.byte	0x08
	.zero		1


	//   ....[4]....
        /*00cc*/ 	.word	0x00000270
        /*00d0*/ 	.word	0x000000ff
        /*00d4*/ 	.word	0x00000010
        /*00d8*/ 	.short	0x0100
        /*00da*/ 	.byte	0x08
	.zero		1


	//   ....[5]....
        /*00dc*/ 	.word	0x00000280
        /*00e0*/ 	.word	0x000000ff
        /*00e4*/ 	.word	0x00000030
        /*00e8*/ 	.short	0x0100
        /*00ea*/ 	.byte	0x08
	.zero		1


	//   ....[6]....
        /*00ec*/ 	.word	0x00000290
        /*00f0*/ 	.word	0x000000ff
        /*00f4*/ 	.word	0x00000018
        /*00f8*/ 	.short	0x0100
        /*00fa*/ 	.byte	0x08
	.zero		1


	//   ....[7]....
        /*00fc*/ 	.word	0x000002a0
        /*0100*/ 	.word	0x000000ff
        /*0104*/ 	.word	0x00000038
        /*0108*/ 	.short	0x0100
        /*010a*/ 	.byte	0x08
	.zero		1


	//   ....[8]....
        /*010c*/ 	.word	0x000006c0
        /*0110*/ 	.word	0x000000ff
        /*0114*/ 	.word	0x00000050
        /*0118*/ 	.short	0x0100
        /*011a*/ 	.byte	0x06
	.zero		1


	//   ....[9]....
        /*011c*/ 	.word	0x00000730
        /*0120*/ 	.word	0x000000ff
        /*0124*/ 	.word	0x00000058
        /*0128*/ 	.short	0x0100
        /*012a*/ 	.byte	0x06
	.zero		1


	//   ....[10]....
        /*012c*/ 	.word	0x00001460
        /*0130*/ 	.word	0x00000003
        /*0134*/ 	.word	0x00000000
        /*0138*/ 	.short	0x010a
        /*013a*/ 	.byte	0x3f
	.zero		1


	//   ....[11]....
        /*013c*/ 	.word	0x000014a0
        /*0140*/ 	.word	0x00000003
        /*0144*/ 	.word	0x00000000
        /*0148*/ 	.short	0x010a
        /*014a*/ 	.byte	0x3f
	.zero		1


	//   ....[12]....
        /*014c*/ 	.word	0x000019a0
        /*0150*/ 	.word	0x00000005
        /*0154*/ 	.word	0x00000000
        /*0158*/ 	.short	0x010a
        /*015a*/ 	.byte	0x3f
	.zero		1


	//   ....[13]....
        /*015c*/ 	.word	0x000019e0
        /*0160*/ 	.word	0x00000005
        /*0164*/ 	.word	0x00000000
        /*0168*/ 	.short	0x010a
        /*016a*/ 	.byte	0x3f
	.zero		1


	//   ....[14]....
        /*016c*/ 	.word	0x00001d80
        /*0170*/ 	.word	0x00000004
        /*0174*/ 	.word	0x00000000
        /*0178*/ 	.short	0x0101
        /*017a*/ 	.byte	0x3f
	.zero		1


	//   ....[15]....
        /*017c*/ 	.word	0x00001f60
        /*0180*/ 	.word	0x00000000
        /*0184*/ 	.word	0x00000000
        /*0188*/ 	.short	0x0101
        /*018a*/ 	.byte	0x3f
	.zero		1


	//   ....[16]....
        /*018c*/ 	.word	0x000095c0
        /*0190*/ 	.word	0x00000014
        /*0194*/ 	.word	0x00000020
        /*0198*/ 	.short	0x010a
        /*019a*/ 	.byte	0x3f
	.zero		1


	//   ....[17]....
        /*019c*/ 	.word	0x00009980
        /*01a0*/ 	.word	0x00000005
        /*01a4*/ 	.word	0x00000058
        /*01a8*/ 	.short	0x0101
        /*01aa*/ 	.byte	0x3f
	.zero		1


	//   ....[18]....
        /*01ac*/ 	.word	0x0000a0a0
        /*01b0*/ 	.word	0x00000007
        /*01b4*/ 	.word	0x00000000
        /*01b8*/ 	.short	0x010a
        /*01ba*/ 	.byte	0x3f
	.zero		1


	//   ....[19]....
        /*01bc*/ 	.word	0x0000a120
        /*01c0*/ 	.word	0x00000008
        /*01c4*/ 	.word	0x00000000
        /*01c8*/ 	.short	0x010a
        /*01ca*/ 	.byte	0x3f
	.zero		1


	//   ....[20]....
        /*01cc*/ 	.word	0x0000a1b0
        /*01d0*/ 	.word	0x0000000b
        /*01d4*/ 	.word	0x00000000
        /*01d8*/ 	.short	0x010a
        /*01da*/ 	.byte	0x3f
	.zero		1


	//   ....[21]....
        /*01dc*/ 	.word	0x0000a240
        /*01e0*/ 	.word	0x00000003
        /*01e4*/ 	.word	0x00000000
        /*01e8*/ 	.short	0x010a
        /*01ea*/ 	.byte	0x3f
	.zero		1


	//   ....[22]....
        /*01ec*/ 	.word	0x0000a2a0
        /*01f0*/ 	.word	0x00000003
        /*01f4*/ 	.word	0x00000000
        /*01f8*/ 	.short	0x010a
        /*01fa*/ 	.byte	0x3f
	.zero		1


	//   ....[23]....
        /*01fc*/ 	.word	0x0000a2f0
        /*0200*/ 	.word	0x00000005
        /*0204*/ 	.word	0x00000000
        /*0208*/ 	.short	0x010a
        /*020a*/ 	.byte	0x3f
	.zero		1


	//   ....[24]....
        /*020c*/ 	.word	0x0000a3c0
        /*0210*/ 	.word	0x00000014
        /*0214*/ 	.word	0x00000020
        /*0218*/ 	.short	0x010a
        /*021a*/ 	.byte	0x3f
	.zero		1


	//   ....[25]....
        /*021c*/ 	.word	0x0000a490
        /*0220*/ 	.word	0x00000007
        /*0224*/ 	.word	0x00000000
        /*0228*/ 	.short	0x010a
        /*022a*/ 	.byte	0x3f
	.zero		1


	//   ....[26]....
        /*022c*/ 	.word	0x0000a4e0
        /*0230*/ 	.word	0x00000008
        /*0234*/ 	.word	0x00000000
        /*0238*/ 	.short	0x010a
        /*023a*/ 	.byte	0x3f
	.zero		1


	//   ....[27]....
        /*023c*/ 	.word	0x0000a530
        /*0240*/ 	.word	0x0000000b
        /*0244*/ 	.word	0x00000000
        /*0248*/ 	.short	0x010a
        /*024a*/ 	.byte	0x3f
	.zero		1


	//----- nvinfo : EIATTR_NUM_MBARRIERS
	.align		4
.L_35:
        /*024c*/ 	.byte	0x03, 0x38
        /*024e*/ 	.short	0x000a


	//----- nvinfo : EIATTR_EXIT_INSTR_OFFSETS
	.align		4
        /*0250*/ 	.byte	0x04, 0x1c
        /*0252*/ 	.short	(.L_37 - .L_36)


	//   ....[0]....
.L_36:
        /*0254*/ 	.word	0x000008e0


	//   ....[1]....
        /*0258*/ 	.word	0x00001100


	//   ....[2]....
        /*025c*/ 	.word	0x00008cd0


	//   ....[3]....
        /*0260*/ 	.word	0x00009230


	//   ....[4]....
        /*0264*/ 	.word	0x0000a290


	//----- nvinfo : EIATTR_MAX_THREADS
	.align		4
.L_37:
        /*0268*/ 	.byte	0x04, 0x05
        /*026a*/ 	.short	(.L_39 - .L_38)
.L_38:
        /*026c*/ 	.word	0x00000180
        /*0270*/ 	.word	0x00000001
        /*0274*/ 	.word	0x00000001


	//----- nvinfo : EIATTR_CRS_STACK_SIZE
	.align		4
.L_39:
        /*0278*/ 	.byte	0x04, 0x1e
        /*027a*/ 	.short	(.L_41 - .L_40)
.L_40:
        /*027c*/ 	.word	0x00000000


	//----- nvinfo : EIATTR_CBANK_PARAM_SIZE
	.align		4
.L_41:
        /*0280*/ 	.byte	0x03, 0x19
        /*0282*/ 	.short	0x0470


	//----- nvinfo : EIATTR_PARAM_CBANK
	.align		4
        /*0284*/ 	.byte	0x04, 0x0a
        /*0286*/ 	.short	(.L_43 - .L_42)
	.align		4
.L_42:
        /*0288*/ 	.word	index@(.nv.constant0._ZN7cutlass13device_kernelINS_4gemm6kernel13GemmUniversalIN4cute5tupleIJiiiiEEENS1_10collective13CollectiveMmaINS1_34MainloopSm90TmaGmmaWarpSpecializedILi4ENS5_IJNS4_1CILi1EEENSA_ILi8EEESB_EEENS1_35KernelTmaWarpSpecializedCooperativeEEENS5_IJNSA_ILi256EEENSA_ILi128EEESH_EEEaNS5_IJlSB_lEEEaSJ_NS4_8TiledMMAINS4_8MMA_AtomIJNS4_4SM904GMMA27MMA_64x128x32_S32S8S8_SS_TNEEEENS4_6LayoutINS5_IJNSA_ILi2EEESB_SB_EEENS5_IJSB_NSA_ILi0EEEST_EEEEENS5_IJNS4_10UnderscoreESW_SW_EEEEENS4_23SM90_TMA_LOAD_MULTICASTENS4_14ComposedLayoutINS4_7SwizzleILi3ELi4ELi3EEENS4_18smem_ptr_flag_bitsILi8EEENSQ_INS5_IJSC_SH_EEENS5_IJSH_SB_EEEEEEEvNS4_8identityENS4_13SM90_TMA_LOADES18_vS19_EENS_8epilogue10collective6detail29Sm90TmaWarpSpecializedAdapterINS1D_15DefaultEpilogueIaSJ_SJ_NS1C_6thread17LinearCombinationIaLi1EiiLNS1H_9ScaleType4KindE0ELNS_15FloatRoundStyleE2EaEENS1_15EpilogueDefaultEEEEEvvEEEEvNT_6ParamsE)
        /*028c*/ 	.short	0x0210
        /*028e*/ 	.short	0x0470


	//----- nvinfo : EIATTR_SW_WAR
	.align		4
.L_43:
        /*0290*/ 	.byte	0x04, 0x36
        /*0292*/ 	.short	(.L_45 - .L_44)
.L_44:
        /*0294*/ 	.word	0x00000008
.L_45:


//--------------------- .nv.callgraph             --------------------------
	.section	.nv.callgraph,"",@"SHT_CUDA_CALLGRAPH"
	.align	4
	.sectionentsize	8
	.align		4
        /*0000*/ 	.word	0x00000000
	.align		4
        /*0004*/ 	.word	0xffffffff
	.align		4
        /*0008*/ 	.word	index@(_ZN7cutlass13device_kernelINS_4gemm6kernel13GemmUniversalIN4cute5tupleIJiiiiEEENS1_10collective13CollectiveMmaINS1_34MainloopSm90TmaGmmaWarpSpecializedILi4ENS5_IJNS4_1CILi1EEENSA_ILi8EEESB_EEENS1_35KernelTmaWarpSpecializedCooperativeEEENS5_IJNSA_ILi256EEENSA_ILi128EEESH_EEEaNS5_IJlSB_lEEEaSJ_NS4_8TiledMMAINS4_8MMA_AtomIJNS4_4SM904GMMA27MMA_64x128x32_S32S8S8_SS_TNEEEENS4_6LayoutINS5_IJNSA_ILi2EEESB_SB_EEENS5_IJSB_NSA_ILi0EEEST_EEEEENS5_IJNS4_10UnderscoreESW_SW_EEEEENS4_23SM90_TMA_LOAD_MULTICASTENS4_14ComposedLayoutINS4_7SwizzleILi3ELi4ELi3EEENS4_18smem_ptr_flag_bitsILi8EEENSQ_INS5_IJSC_SH_EEENS5_IJSH_SB_EEEEEEEvNS4_8identityENS4_13SM90_TMA_LOADES18_vS19_EENS_8epilogue10collective6detail29Sm90TmaWarpSpecializedAdapterINS1D_15DefaultEpilogueIaSJ_SJ_NS1C_6thread17LinearCombinationIaLi1EiiLNS1H_9ScaleType4KindE0ELNS_15FloatRoundStyleE2EaEENS1_15EpilogueDefaultEEEEEvvEEEEvNT_6ParamsE)
	.align		4
        /*000c*/ 	.word	index@(__assertfail)
	.align		4
        /*0010*/ 	.word	0x00000000
	.align		4
        /*0014*/ 	.word	0xfffffffe
	.align		4
        /*0018*/ 	.word	0x00000000
	.align		4
        /*001c*/ 	.word	0xfffffffd
	.align		4
        /*0020*/ 	.word	0x00000000
	.align		4
        /*0024*/ 	.word	0xfffffffc


//--------------------- .nv.constant4             --------------------------
	.section	.nv.constant4,"a",@progbits
	.align	8
	.align		8
.nv.constant4:
        /*0000*/ 	.dword	__assertfail
	.align		8
        /*0008*/ 	.dword	__unnamed_1
	.align		8
        /*0010*/ 	.dword	_ZN40_INTERNAL_9ff65cf5_4_k_cu_cd559621_282664cuda3std3__45__cpo5beginE
	.align		8
        /*0018*/ 	.dword	_ZN40_INTERNAL_9ff65cf5_4_k_cu_cd559621_282664cuda3std3__45__cpo3endE
	.align		8
        /*0020*/ 	.dword	_ZN40_INTERNAL_9ff65cf5_4_k_cu_cd559621_282664cuda3std3__45__cpo6cbeginE
	.align		8
        /*0028*/ 	.dword	_ZN40_INTERNAL_9ff65cf5_4_k_cu_cd559621_282664cuda3std3__45__cpo4cendE
	.align		8
        /*0030*/ 	.dword	_ZN40_INTERNAL_9ff65cf5_4_k_cu_cd559621_282664cuda3std3__442_GLOBAL__N__9ff65cf5_4_k_cu_cd559621_282666ignoreE
	.align		8
        /*0038*/ 	.dword	_ZN40_INTERNAL_9ff65cf5_4_k_cu_cd559621_282664cuda3std3__419piecewise_constructE
	.align		8
        /*0040*/ 	.dword	_ZN40_INTERNAL_9ff65cf5_4_k_cu_cd559621_282664cuda3std3__48in_placeE
	.align		8
        /*0048*/ 	.dword	_ZN40_INTERNAL_9ff65cf5_4_k_cu_cd559621_282664cuda3std6ranges3__45__cpo4swapE
	.align		8
        /*0050*/ 	.dword	_ZN40_INTERNAL_9ff65cf5_4_k_cu_cd559621_282664cuda3std6ranges3__45__cpo9iter_moveE
	.align		8
        /*0058*/ 	.dword	_ZN40_INTERNAL_9ff65cf5_4_k_cu_cd559621_282664cute7productE
	.align		8
        /*0060*/ 	.dword	_ZN40_INTERNAL_9ff65cf5_4_k_cu_cd559621_282664cute1_E
	.align		8
        /*0068*/ 	.dword	$str$22
	.align		8
        /*0070*/ 	.dword	$str$23


//--------------------- .text._ZN7cutlass13device_kernelINS_4gemm6kernel13GemmUniversalIN4cute5tupleIJiiiiEEENS1_10collective13CollectiveMmaINS1_34MainloopSm90TmaGmmaWarpSpecializedILi4ENS5_IJNS4_1CILi1EEENSA_ILi8EEESB_EEENS1_35KernelTmaWarpSpecializedCooperativeEEENS5_IJNSA_ILi256EEENSA_ILi128EEESH_EEEaNS5_IJlSB_lEEEaSJ_NS4_8TiledMMAINS4_8MMA_AtomIJNS4_4SM904GMMA27MMA_64x128x32_S32S8S8_SS_TNEEEENS4_6LayoutINS5_IJNSA_ILi2EEESB_SB_EEENS5_IJSB_NSA_ILi0EEEST_EEEEENS5_IJNS4_10UnderscoreESW_SW_EEEEENS4_23SM90_TMA_LOAD_MULTICASTENS4_14ComposedLayoutINS4_7SwizzleILi3ELi4ELi3EEENS4_18smem_ptr_flag_bitsILi8EEENSQ_INS5_IJSC_SH_EEENS5_IJSH_SB_EEEEEEEvNS4_8identityENS4_13SM90_TMA_LOADES18_vS19_EENS_8epilogue10collective6detail29Sm90TmaWarpSpecializedAdapterINS1D_15DefaultEpilogueIaSJ_SJ_NS1C_6thread17LinearCombinationIaLi1EiiLNS1H_9ScaleType4KindE0ELNS_15FloatRoundStyleE2EaEENS1_15EpilogueDefaultEEEEEvvEEEEvNT_6ParamsE --------------------------
	.section	.text._ZN7cutlass13device_kernelINS_4gemm6kernel13GemmUniversalIN4cute5tupleIJiiiiEEENS1_10collective13CollectiveMmaINS1_34MainloopSm90TmaGmmaWarpSpecializedILi4ENS5_IJNS4_1CILi1EEENSA_ILi8EEESB_EEENS1_35KernelTmaWarpSpecializedCooperativeEEENS5_IJNSA_ILi256EEENSA_ILi128EEESH_EEEaNS5_IJlSB_lEEEaSJ_NS4_8TiledMMAINS4_8MMA_AtomIJNS4_4SM904GMMA27MMA_64x128x32_S32S8S8_SS_TNEEEENS4_6LayoutINS5_IJNSA_ILi2EEESB_SB_EEENS5_IJSB_NSA_ILi0EEEST_EEEEENS5_IJNS4_10UnderscoreESW_SW_EEEEENS4_23SM90_TMA_LOAD_MULTICASTENS4_14ComposedLayoutINS4_7SwizzleILi3ELi4ELi3EEENS4_18smem_ptr_flag_bitsILi8EEENSQ_INS5_IJSC_SH_EEENS5_IJSH_SB_EEEEEEEvNS4_8identityENS4_13SM90_TMA_LOADES18_vS19_EENS_8epilogue10collective6detail29Sm90TmaWarpSpecializedAdapterINS1D_15DefaultEpilogueIaSJ_SJ_NS1C_6thread17LinearCombinationIaLi1EiiLNS1H_9ScaleType4KindE0ELNS_15FloatRoundStyleE2EaEENS1_15EpilogueDefaultEEEEEvvEEEEvNT_6ParamsE,"ax",@progbits
	.align	128
.text._ZN7cutlass13device_kernelINS_4gemm6kernel13GemmUniversalIN4cute5tupleIJiiiiEEENS1_10collective13CollectiveMmaINS1_34MainloopSm90TmaGmmaWarpSpecializedILi4ENS5_IJNS4_1CILi1EEENSA_ILi8EEESB_EEENS1_35KernelTmaWarpSpecializedCooperativeEEENS5_IJNSA_ILi256EEENSA_ILi128EEESH_EEEaNS5_IJlSB_lEEEaSJ_NS4_8TiledMMAINS4_8MMA_AtomIJNS4_4SM904GMMA27MMA_64x128x32_S32S8S8_SS_TNEEEENS4_6LayoutINS5_IJNSA_ILi2EEESB_SB_EEENS5_IJSB_NSA_ILi0EEEST_EEEEENS5_IJNS4_10UnderscoreESW_SW_EEEEENS4_23SM90_TMA_LOAD_MULTICASTENS4_14ComposedLayoutINS4_7SwizzleILi3ELi4ELi3EEENS4_18smem_ptr_flag_bitsILi8EEENSQ_INS5_IJSC_SH_EEENS5_IJSH_SB_EEEEEEEvNS4_8identityENS4_13SM90_TMA_LOADES18_vS19_EENS_8epilogue10collective6detail29Sm90TmaWarpSpecializedAdapterINS1D_15DefaultEpilogueIaSJ_SJ_NS1C_6thread17LinearCombinationIaLi1EiiLNS1H_9ScaleType4KindE0ELNS_15FloatRoundStyleE2EaEENS1_15EpilogueDefaultEEEEEvvEEEEvNT_6ParamsE:
        .type           _ZN7cutlass13device_kernelINS_4gemm6kernel13GemmUniversalIN4cute5tupleIJiiiiEEENS1_10collective13CollectiveMmaINS1_34MainloopSm90TmaGmmaWarpSpecializedILi4ENS5_IJNS4_1CILi1EEENSA_ILi8EEESB_EEENS1_35KernelTmaWarpSpecializedCooperativeEEENS5_IJNSA_ILi256EEENSA_ILi128EEESH_EEEaNS5_IJlSB_lEEEaSJ_NS4_8TiledMMAINS4_8MMA_AtomIJNS4_4SM904GMMA27MMA_64x128x32_S32S8S8_SS_TNEEEENS4_6LayoutINS5_IJNSA_ILi2EEESB_SB_EEENS5_IJSB_NSA_ILi0EEEST_EEEEENS5_IJNS4_10UnderscoreESW_SW_EEEEENS4_23SM90_TMA_LOAD_MULTICASTENS4_14ComposedLayoutINS4_7SwizzleILi3ELi4ELi3EEENS4_18smem_ptr_flag_bitsILi8EEENSQ_INS5_IJSC_SH_EEENS5_IJSH_SB_EEEEEEEvNS4_8identityENS4_13SM90_TMA_LOADES18_vS19_EENS_8epilogue10collective6detail29Sm90TmaWarpSpecializedAdapterINS1D_15DefaultEpilogueIaSJ_SJ_NS1C_6thread17LinearCombinationIaLi1EiiLNS1H_9ScaleType4KindE0ELNS_15FloatRoundStyleE2EaEENS1_15EpilogueDefaultEEEEEvvEEEEvNT_6ParamsE,@function
        .size           _ZN7cutlass13device_kernelINS_4gemm6kernel13GemmUniversalIN4cute5tupleIJiiiiEEENS1_10collective13CollectiveMmaINS1_34MainloopSm90TmaGmmaWarpSpecializedILi4ENS5_IJNS4_1CILi1EEENSA_ILi8EEESB_EEENS1_35KernelTmaWarpSpecializedCooperativeEEENS5_IJNSA_ILi256EEENSA_ILi128EEESH_EEEaNS5_IJlSB_lEEEaSJ_NS4_8TiledMMAINS4_8MMA_AtomIJNS4_4SM904GMMA27MMA_64x128x32_S32S8S8_SS_TNEEEENS4_6LayoutINS5_IJNSA_ILi2EEESB_SB_EEENS5_IJSB_NSA_ILi0EEEST_EEEEENS5_IJNS4_10UnderscoreESW_SW_EEEEENS4_23SM90_TMA_LOAD_MULTICASTENS4_14ComposedLayoutINS4_7SwizzleILi3ELi4ELi3EEENS4_18smem_ptr_flag_bitsILi8EEENSQ_INS5_IJSC_SH_EEENS5_IJSH_SB_EEEEEEEvNS4_8identityENS4_13SM90_TMA_LOADES18_vS19_EENS_8epilogue10collective6detail29Sm90TmaWarpSpecializedAdapterINS1D_15DefaultEpilogueIaSJ_SJ_NS1C_6thread17LinearCombinationIaLi1EiiLNS1H_9ScaleType4KindE0ELNS_15FloatRoundStyleE2EaEENS1_15EpilogueDefaultEEEEEvvEEEEvNT_6ParamsE,(.L_x_329 - _ZN7cutlass13device_kernelINS_4gemm6kernel13GemmUniversalIN4cute5tupleIJiiiiEEENS1_10collective13CollectiveMmaINS1_34MainloopSm90TmaGmmaWarpSpecializedILi4ENS5_IJNS4_1CILi1EEENSA_ILi8EEESB_EEENS1_35KernelTmaWarpSpecializedCooperativeEEENS5_IJNSA_ILi256EEENSA_ILi128EEESH_EEEaNS5_IJlSB_lEEEaSJ_NS4_8TiledMMAINS4_8MMA_AtomIJNS4_4SM904GMMA27MMA_64x128x32_S32S8S8_SS_TNEEEENS4_6LayoutINS5_IJNSA_ILi2EEESB_SB_EEENS5_IJSB_NSA_ILi0EEEST_EEEEENS5_IJNS4_10UnderscoreESW_SW_EEEEENS4_23SM90_TMA_LOAD_MULTICASTENS4_14ComposedLayoutINS4_7SwizzleILi3ELi4ELi3EEENS4_18smem_ptr_flag_bitsILi8EEENSQ_INS5_IJSC_SH_EEENS5_IJSH_SB_EEEEEEEvNS4_8identityENS4_13SM90_TMA_LOADES18_vS19_EENS_8epilogue10collective6detail29Sm90TmaWarpSpecializedAdapterINS1D_15DefaultEpilogueIaSJ_SJ_NS1C_6thread17LinearCombinationIaLi1EiiLNS1H_9ScaleType4KindE0ELNS_15FloatRoundStyleE2EaEENS1_15EpilogueDefaultEEEEEvvEEEEvNT_6ParamsE)
        .other          _ZN7cutlass13device_kernelINS_4gemm6kernel13GemmUniversalIN4cute5tupleIJiiiiEEENS1_10collective13CollectiveMmaINS1_34MainloopSm90TmaGmmaWarpSpecializedILi4ENS5_IJNS4_1CILi1EEENSA_ILi8EEESB_EEENS1_35KernelTmaWarpSpecializedCooperativeEEENS5_IJNSA_ILi256EEENSA_ILi128EEESH_EEEaNS5_IJlSB_lEEEaSJ_NS4_8TiledMMAINS4_8MMA_AtomIJNS4_4SM904GMMA27MMA_64x128x32_S32S8S8_SS_TNEEEENS4_6LayoutINS5_IJNSA_ILi2EEESB_SB_EEENS5_IJSB_NSA_ILi0EEEST_EEEEENS5_IJNS4_10UnderscoreESW_SW_EEEEENS4_23SM90_TMA_LOAD_MULTICASTENS4_14ComposedLayoutINS4_7SwizzleILi3ELi4ELi3EEENS4_18smem_ptr_flag_bitsILi8EEENSQ_INS5_IJSC_SH_EEENS5_IJSH_SB_EEEEEEEvNS4_8identityENS4_13SM90_TMA_LOADES18_vS19_EENS_8epilogue10collective6detail29Sm90TmaWarpSpecializedAdapterINS1D_15DefaultEpilogueIaSJ_SJ_NS1C_6thread17LinearCombinationIaLi1EiiLNS1H_9ScaleType4KindE0ELNS_15FloatRoundStyleE2EaEENS1_15EpilogueDefaultEEEEEvvEEEEvNT_6ParamsE,@"STO_CUDA_ENTRY STV_DEFAULT"
_ZN7cutlass13device_kernelINS_4gemm6kernel13GemmUniversalIN4cute5tupleIJiiiiEEENS1_10collective13CollectiveMmaINS1_34MainloopSm90TmaGmmaWarpSpecializedILi4ENS5_IJNS4_1CILi1EEENSA_ILi8EEESB_EEENS1_35KernelTmaWarpSpecializedCooperativeEEENS5_IJNSA_ILi256EEENSA_ILi128EEESH_EEEaNS5_IJlSB_lEEEaSJ_NS4_8TiledMMAINS4_8MMA_AtomIJNS4_4SM904GMMA27MMA_64x128x32_S32S8S8_SS_TNEEEENS4_6LayoutINS5_IJNSA_ILi2EEESB_SB_EEENS5_IJSB_NSA_ILi0EEEST_EEEEENS5_IJNS4_10UnderscoreESW_SW_EEEEENS4_23SM90_TMA_LOAD_MULTICASTENS4_14ComposedLayoutINS4_7SwizzleILi3ELi4ELi3EEENS4_18smem_ptr_flag_bitsILi8EEENSQ_INS5_IJSC_SH_EEENS5_IJSH_SB_EEEEEEEvNS4_8identityENS4_13SM90_TMA_LOADES18_vS19_EENS_8epilogue10collective6detail29Sm90TmaWarpSpecializedAdapterINS1D_15DefaultEpilogueIaSJ_SJ_NS1C_6thread17LinearCombinationIaLi1EiiLNS1H_9ScaleType4KindE0ELNS_15FloatRoundStyleE2EaEENS1_15EpilogueDefaultEEEEEvvEEEEvNT_6ParamsE:
[----:B------:R-:W0:Y:S01]  /*0000*/  LDC R1, c[0x0][0x28] ;  /* 0x00000a00ff017b82 */ /* 0x000e220000000800 */
[----:B------:R-:W1:Y:S01]  /*0010*/  S2R R18, SR_TID.X ;  /* 0x0000000000127919 */ /* 0x000e620000002100 */
[----:B------:R-:W-:Y:S01]  /*0020*/  ELECT P0, URZ, PT ;  /* 0x00000000003f782f */ /* 0x000fe20003800000 */
[----:B------:R-:W-:Y:S01]  /*0030*/  BSSY B0, `(.L_x_0) ;  /* 0x000000f000007945 */ /* 0x000fe20003800000 */
[--C-:B-1----:R-:W-:Y:S02]  /*0040*/  SHF.R.U32.HI R0, RZ, 0x5, R18.reuse ;  /* 0x00000005ff007819 */ /* 0x102fe40000011612 */
[----:B------:R-:W-:-:S03]  /*0050*/  SHF.R.U32.HI R3, RZ, 0x7, R18 ;  /* 0x00000007ff037819 */ /* 0x000fc60000011612 */
[----:B------:R-:W1:Y:S04]  /*0060*/  SHFL.IDX PT, R2, R0, RZ, 0x1f ;  /* 0x00001fff00027589 */ /* 0x000e6800000e0000 */
[----:B------:R2:W3:Y:S01]  /*0070*/  SHFL.IDX PT, R5, R3, RZ, 0x1f ;  /* 0x00001fff03057589 */ /* 0x0004e200000e0000 */
[----:B-1----:R-:W-:-:S13]  /*0080*/  ISETP.NE.OR P0, PT, R2, RZ, !P0 ;  /* 0x000000ff0200720c */ /* 0x002fda0004705670 */
[----:B0-23--:R-:W-:Y:S05]  /*0090*/  @P0 BRA `(.L_x_1) ;  /* 0x0000000000200947 */ /* 0x00dfea0003800000 */
[----:B------:R-:W-:Y:S02]  /*00a0*/  ULDC.64 UR4, c[0x0][0x198] ;  /* 0x0000660000047ab9 */ /* 0x000fe40000000a00 */
[----:B------:R-:W-:Y:S02]  /*00b0*/  UIADD3 UR6, UP0, UR4, 0xf0, URZ ;  /* 0x000000f004067890 */ /* 0x000fe4000ff1e03f */
[----:B------:R-:W-:Y:S02]  /*00c0*/  UIADD3 UR4, UP1, UR4, 0x1f0, URZ ;  /* 0x000001f004047890 */ /* 0x000fe4000ff3e03f */
[----:B------:R-:W-:Y:S02]  /*00d0*/  UIADD3.X UR7, URZ, UR5, URZ, UP0, !UPT ;  /* 0x000000053f077290 */ /* 0x000fe400087fe43f */
[----:B------:R-:W-:-:S07]  /*00e0*/  UIADD3.X UR5, URZ, UR5, URZ, UP1, !UPT ;  /* 0x000000053f057290 */ /* 0x000fce0008ffe43f */
[----:B------:R0:W-:Y:S02]  /*00f0*/  UTMACCTL.PF [UR6] ;  /* 0x00000000060079b9 */ /* 0x0001e40008040000 */
[----:B------:R0:W-:Y:S02]  /*0100*/  UTMACCTL.PF [UR4] ;  /* 0x00000000040079b9 */ /* 0x0001e40008040000 */
[----:B0-----:R-:W-:Y:S01]  /*0110*/  NOP ;  /* 0x0000000000007918 */ /* 0x001fe20000000000 */
.L_x_1:
[----:B------:R-:W-:Y:S05]  /*0120*/  BSYNC B0 ;  /* 0x0000000000007941 */ /* 0x000fea0003800000 */
.L_x_0:
[----:B------:R-:W0:Y:S02]  /*0130*/  SHFL.IDX PT, R3, R0, RZ, 0x1f ;  /* 0x00001fff00037589 */ /* 0x000e2400000e0000 */
[----:B0-----:R-:W-:-:S13]  /*0140*/  ISETP.NE.AND P0, PT, R3, RZ, PT ;  /* 0x000000ff0300720c */ /* 0x001fda0003f05270 */
[----:B------:R-:W-:Y:S05]  /*0150*/  @P0 BRA `(.L_x_2) ;  /* 0x0000000000580947 */ /* 0x000fea0003800000 */
[----:B------:R-:W0:Y:S01]  /*0160*/  S2UR UR8, SR_CgaCtaId ;  /* 0x00000000000879c3 */ /* 0x000e220000008800 */
[----:B------:R-:W-:Y:S01]  /*0170*/  UMOV UR4, 0x400 ;  /* 0x0000040000047882 */ /* 0x000fe20000000000 */
[----:B------:R-:W-:Y:S01]  /*0180*/  UMOV UR5, 0x1 ;  /* 0x0000000100057882 */ /* 0x000fe20000000000 */
[----:B------:R-:W-:Y:S01]  /*0190*/  UMOV UR6, 0x10 ;  /* 0x0000001000067882 */ /* 0x000fe20000000000 */
[----:B------:R-:W-:Y:S01]  /*01a0*/  ELECT P0, URZ, PT ;  /* 0x00000000003f782f */ /* 0x000fe20003800000 */
[----:B------:R-:W-:-:S04]  /*01b0*/  UIADD3 UR6, -UR6, 0x100000, URZ ;  /* 0x0010000006067890 */ /* 0x000fc8000fffe13f */
[----:B------:R-:W-:Y:S02]  /*01c0*/  USHF.L.U32 UR7, UR6, 0xb, URZ ;  /* 0x0000000b06077899 */ /* 0x000fe4000800063f */
[----:B------:R-:W-:Y:S02]  /*01d0*/  USHF.L.U32 UR6, UR6, 0x1, URZ ;  /* 0x0000000106067899 */ /* 0x000fe4000800063f */
[----:B0-----:R-:W-:Y:S02]  /*01e0*/  ULEA UR8, UR8, UR4, 0x18 ;  /* 0x0000000408087291 */ /* 0x001fe4000f8ec03f */
[----:B------:R-:W-:-:S04]  /*01f0*/  UIADD3 UR4, -UR5, 0x100000, URZ ;  /* 0x0010000005047890 */ /* 0x000fc8000fffe13f */
[----:B------:R-:W-:Y:S02]  /*0200*/  USHF.L.U32 UR5, UR4, 0xb, URZ ;  /* 0x0000000b04057899 */ /* 0x000fe4000800063f */
[----:B------:R-:W-:Y:S01]  /*0210*/  USHF.L.U32 UR4, UR4, 0x1, URZ ;  /* 0x0000000104047899 */ /* 0x000fe2000800063f */
[----:B------:R-:W0:Y:S11]  /*0220*/  FENCE.VIEW.ASYNC.S ;  /* 0x00000000000073c6 */ /* 0x000e360000000000 */
[----:B0-----:R0:W1:Y:S01]  /*0230*/  SYNCS.EXCH.64 URZ, [UR8], UR4 ;  /* 0x00000004083f75b2 */ /* 0x0010620008000100 */
[----:B------:R0:W2:Y:S01]  /*0240*/  SYNCS.EXCH.64 URZ, [UR8+0x20], UR6 ;  /* 0x00002006083f75b2 */ /* 0x0000a20008000100 */
[----:B------:R0:W3:Y:S01]  /*0250*/  SYNCS.EXCH.64 URZ, [UR8+0x8], UR4 ;  /* 0x00000804083f75b2 */ /* 0x0000e20008000100 */
[----:B------:R0:W4:Y:S01]  /*0260*/  SYNCS.EXCH.64 URZ, [UR8+0x28], UR6 ;  /* 0x00002806083f75b2 */ /* 0x0001220008000100 */
[----:B------:R0:W0:Y:S01]  /*0270*/  SYNCS.EXCH.64 URZ, [UR8+0x10], UR4 ;  /* 0x00001004083f75b2 */ /* 0x0000220008000100 */
[----:B------:R0:W0:Y:S01]  /*0280*/  SYNCS.EXCH.64 URZ, [UR8+0x30], UR6 ;  /* 0x00003006083f75b2 */ /* 0x0000220008000100 */
[----:B------:R0:W0:Y:S01]  /*0290*/  SYNCS.EXCH.64 URZ, [UR8+0x18], UR4 ;  /* 0x00001804083f75b2 */ /* 0x0000220008000100 */
[----:B------:R0:W0:Y:S01]  /*02a0*/  SYNCS.EXCH.64 URZ, [UR8+0x38], UR6 ;  /* 0x00003806083f75b2 */ /* 0x0000220008000100 */
[----:B------:R-:W-:Y:S01]  /*02b0*/  NOP ;  /* 0x0000000000007918 */ /* 0x000fe20000000000 */
.L_x_2:
[----:B------:R-:W-:Y:S01]  /*02c0*/  SHF.R.S32.HI R7, RZ, 0x1f, R18 ;  /* 0x0000001fff077819 */ /* 0x000fe20000011412 */
[----:B------:R-:W5:Y:S01]  /*02d0*/  SHFL.IDX PT, R0, R0, RZ, 0x1f ;  /* 0x00001fff00007589 */ /* 0x000f6200000e0000 */
[----:B0-----:R-:W0:Y:S01]  /*02e0*/  S2UR UR8, SR_CTAID.X ;  /* 0x00000000000879c3 */ /* 0x001e220000002500 */
[----:B------:R-:W-:Y:S02]  /*02f0*/  ELECT P0, URZ, PT ;  /* 0x00000000003f782f */ /* 0x000fe40003800000 */
[----:B------:R-:W-:Y:S01]  /*0300*/  LEA.HI R7, R7, R18, RZ, 0x7 ;  /* 0x0000001207077211 */ /* 0x000fe200078f38ff */
[----:B------:R-:W1:Y:S01]  /*0310*/  S2R R4, SR_CTAID.Y ;  /* 0x0000000000047919 */ /* 0x000e620000002600 */
[----:B------:R-:W-:Y:S01]  /*0320*/  ULDC UR4, c[0x0][0x154] ;  /* 0x0000550000047ab9 */ /* 0x000fe20000000800 */
[----:B------:R-:W-:Y:S01]  /*0330*/  NOP ;  /* 0x0000000000007918 */ /* 0x000fe20000000000 */
[----:B------:R-:W-:Y:S01]  /*0340*/  LOP3.LUT R7, R7, 0xffffff80, RZ, 0xc0, !PT ;  /* 0xffffff8007077812 */ /* 0x000fe200078ec0ff */
[----:B------:R-:W-:Y:S01]  /*0350*/  NOP ;  /* 0x0000000000007918 */ /* 0x000fe20000000000 */
[----:B------:R-:W2:Y:S03]  /*0360*/  LDC R13, c[0x0][0x140] ;  /* 0x00005000ff0d7b82 */ /* 0x000ea60000000800 */
[----:B------:R-:W-:-:S05]  /*0370*/  IMAD.IADD R7, R18, 0x1, -R7 ;  /* 0x0000000112077824 */ /* 0x000fca00078e0a07 */
[----:B------:R-:W-:Y:S01]  /*0380*/  SHF.R.S32.HI R6, RZ, 0x1f, R7 ;  /* 0x0000001fff067819 */ /* 0x000fe20000011407 */
[----:B------:R-:W3:Y:S01]  /*0390*/  LDC R10, c[0x0][0x144] ;  /* 0x00005100ff0a7b82 */ /* 0x000ee20000000800 */
[----:B------:R-:W-:Y:S02]  /*03a0*/  LOP3.LUT P2, RZ, R7, 0x7, RZ, 0xc0, !PT ;  /* 0x0000000707ff7812 */ /* 0x000fe4000784c0ff */
[----:B------:R-:W-:Y:S02]  /*03b0*/  LEA.HI R6, R6, R7, RZ, 0x3 ;  /* 0x0000000706067211 */ /* 0x000fe400078f18ff */
[----:B-----5:R-:W-:Y:S02]  /*03c0*/  ISETP.NE.OR P0, PT, R0, RZ, !P0 ;  /* 0x000000ff0000720c */ /* 0x020fe40004705670 */
[--C-:B------:R-:W-:Y:S02]  /*03d0*/  SHF.R.S32.HI R0, RZ, 0x3, R6.reuse ;  /* 0x00000003ff007819 */ /* 0x100fe40000011406 */
[----:B------:R-:W-:-:S02]  /*03e0*/  SHF.R.S32.HI R9, RZ, 0x1f, R6 ;  /* 0x0000001fff097819 */ /* 0x000fc40000011406 */
[----:B------:R-:W-:Y:S02]  /*03f0*/  SHF.R.S32.HI R6, RZ, 0x1f, R3 ;  /* 0x0000001fff067819 */ /* 0x000fe40000011403 */
[----:B------:R-:W-:Y:S02]  /*0400*/  LEA.HI R9, R9, R0, RZ, 0x2 ;  /* 0x0000000009097211 */ /* 0x000fe400078f10ff */
[----:B------:R-:W-:Y:S02]  /*0410*/  LEA.HI R6, R6, R3, RZ, 0x2 ;  /* 0x0000000306067211 */ /* 0x000fe400078f10ff */
[----:B-1----:R-:W-:Y:S01]  /*0420*/  I2FP.F32.U32 R8, R4 ;  /* 0x0000000400087245 */ /* 0x002fe20000201000 */
[----:B------:R-:W-:Y:S01]  /*0430*/  VOTEU.ALL UP0, P0 ;  /* 0x00000000003f7886 */ /* 0x000fe20000000000 */
[----:B------:R-:W-:Y:S01]  /*0440*/  LOP3.LUT R6, R6, 0x3ffffffc, RZ, 0xc0, !PT ;  /* 0x3ffffffc06067812 */ /* 0x000fe200078ec0ff */
[----:B------:R-:W-:Y:S01]  /*0450*/  VOTEU.ALL UP1, P0 ;  /* 0x00000000003f7886 */ /* 0x000fe20000020000 */
[----:B------:R-:W-:Y:S01]  /*0460*/  LOP3.LUT R9, R9, 0xfffffffc, RZ, 0xc0, !PT ;  /* 0xfffffffc09097812 */ /* 0x000fe200078ec0ff */
[----:B------:R-:W-:Y:S01]  /*0470*/  FMUL R12, R8, UR4 ;  /* 0x00000004080c7c20 */ /* 0x000fe20008400000 */
[----:B------:R-:W1:Y:S01]  /*0480*/  @!UP0 S2UR UR7, SR_CgaCtaId ;  /* 0x00000000000789c3 */ /* 0x000e620000008800 */
[----:B------:R-:W-:Y:S01]  /*0490*/  IMAD.IADD R11, R3, 0x1, -R6 ;  /* 0x00000001030b7824 */ /* 0x000fe200078e0a06 */
[----:B0-----:R-:W-:Y:S01]  /*04a0*/  I2FP.F32.U32 R6, UR8 ;  /* 0x0000000800067c45 */ /* 0x001fe20008201000 */
[----:B------:R-:W-:Y:S01]  /*04b0*/  IMAD.IADD R0, R0, 0x1, -R9 ;  /* 0x0000000100007824 */ /* 0x000fe200078e0a09 */
[----:B------:R-:W-:Y:S01]  /*04c0*/  ULDC UR4, c[0x0][0x150] ;  /* 0x0000540000047ab9 */ /* 0x000fe20000000800 */
[----:B------:R-:W0:Y:S01]  /*04d0*/  F2I.U32.TRUNC.NTZ R12, R12 ;  /* 0x0000000c000c7305 */ /* 0x000e22000020f000 */
[----:B------:R-:W-:Y:S01]  /*04e0*/  SHF.R.S32.HI R3, RZ, 0x1f, R2 ;  /* 0x0000001fff037819 */ /* 0x000fe20000011402 */
[----:B------:R-:W-:Y:S01]  /*04f0*/  FMUL R8, R6, UR4 ;  /* 0x0000000406087c20 */ /* 0x000fe20008400000 */
[----:B------:R-:W5:Y:S01]  /*0500*/  LDC R9, c[0x0][0x148] ;  /* 0x00005200ff097b82 */ /* 0x000f620000000800 */
[----:B------:R-:W-:Y:S01]  /*0510*/  IMAD R11, R11, 0x4, R0 ;  /* 0x000000040b0b7824 */ /* 0x000fe200078e0200 */
[----:B------:R-:W-:Y:S01]  /*0520*/  LEA.HI R3, R3, R2, RZ, 0x2 ;  /* 0x0000000203037211 */ /* 0x000fe200078f10ff */
[----:B------:R-:W-:Y:S01]  /*0530*/  UMOV UR4, 0x20 ;  /* 0x0000002000047882 */ /* 0x000fe20000000000 */
[----:B------:R-:W-:Y:S01]  /*0540*/  @!UP0 UMOV UR6, 0x400 ;  /* 0x0000040000068882 */ /* 0x000fe20000000000 */
[----:B------:R-:W4:Y:S01]  /*0550*/  F2I.U32.TRUNC.NTZ R8, R8 ;  /* 0x0000000800087305 */ /* 0x000f22000020f000 */
[----:B------:R-:W-:Y:S01]  /*0560*/  LOP3.LUT R3, R3, 0xfffffffc, RZ, 0xc0, !PT ;  /* 0xfffffffc03037812 */ /* 0x000fe200078ec0ff */
[----:B------:R-:W-:Y:S01]  /*0570*/  IMAD.SHL.U32 R6, R11, 0x4, RZ ;  /* 0x000000040b067824 */ /* 0x000fe200078e00ff */
[----:B------:R-:W-:-:S04]  /*0580*/  @!UP0 UIADD3 UR4, -UR4, 0x100000, URZ ;  /* 0x0010000004048890 */ /* 0x000fc8000fffe13f */
[----:B------:R-:W-:Y:S02]  /*0590*/  @!UP0 USHF.L.U32 UR5, UR4, 0xb, URZ ;  /* 0x0000000b04058899 */ /* 0x000fe4000800063f */
[----:B------:R-:W-:Y:S01]  /*05a0*/  @!UP0 USHF.L.U32 UR4, UR4, 0x1, URZ ;  /* 0x0000000104048899 */ /* 0x000fe2000800063f */
[----:B--2---:R-:W-:Y:S01]  /*05b0*/  ISETP.EQ.U32.AND P3, PT, R13, 0x1, PT ;  /* 0x000000010d00780c */ /* 0x004fe20003f62070 */
[----:B------:R-:W-:Y:S01]  /*05c0*/  IMAD.IADD R0, R2, 0x1, -R3 ;  /* 0x0000000102007824 */ /* 0x000fe200078e0a03 */
[----:B------:R-:W-:Y:S01]  /*05d0*/  LOP3.LUT R23, R11, 0xc, R6, 0x78, !PT ;  /* 0x0000000c0b177812 */ /* 0x000fe200078e7806 */
[----:B0-----:R-:W-:Y:S01]  /*05e0*/  IMAD.MOV R14, RZ, RZ, -R12 ;  /* 0x000000ffff0e7224 */ /* 0x001fe200078e0a0c */
[----:B-1----:R-:W-:Y:S02]  /*05f0*/  @!UP0 ULEA UR6, UR7, UR6, 0x18 ;  /* 0x0000000607068291 */ /* 0x002fe4000f8ec03f */
[C---:B------:R-:W-:Y:S01]  /*0600*/  ISETP.NE.AND P1, PT, R0.reuse, 0x3, PT ;  /* 0x000000030000780c */ /* 0x040fe20003f25270 */
[----:B------:R-:W-:Y:S01]  /*0610*/  VOTEU.ALL UP0, P0 ;  /* 0x00000000003f7886 */ /* 0x000fe20000000000 */
[----:B------:R-:W-:Y:S01]  /*0620*/  ISETP.LT.U32.AND P0, PT, R23, 0x8, !P2 ;  /* 0x000000081700780c */ /* 0x000fe20005701070 */
[----:B----4-:R-:W-:Y:S01]  /*0630*/  IMAD.MOV R3, RZ, RZ, -R8 ;  /* 0x000000ffff037224 */ /* 0x010fe200078e0a08 */
[----:B------:R-:W-:Y:S01]  /*0640*/  ISETP.EQ.OR P1, PT, R0, RZ, !P1 ;  /* 0x000000ff0000720c */ /* 0x000fe20004f22670 */
[C---:B------:R-:W-:Y:S01]  /*0650*/  VIADD R8, R5.reuse, 0xffffffff ;  /* 0xffffffff05087836 */ /* 0x040fe20000000000 */
[----:B------:R-:W-:Y:S01]  /*0660*/  ISETP.NE.AND P2, PT, R5, RZ, PT ;  /* 0x000000ff0500720c */ /* 0x000fe20003f45270 */
[----:B-----5:R-:W-:Y:S01]  /*0670*/  IMAD R2, R9, R14, R4 ;  /* 0x0000000e09027224 */ /* 0x020fe200078e0204 */
[----:B------:R-:W-:Y:S01]  /*0680*/  ISETP.EQ.AND P1, PT, R5, RZ, P1 ;  /* 0x000000ff0500720c */ /* 0x000fe20000f22270 */
[----:B---3--:R-:W-:Y:S01]  /*0690*/  IMAD R3, R10, R3, UR8 ;  /* 0x000000080a037e24 */ /* 0x008fe2000f8e0203 */
[----:B------:R-:W-:Y:S01]  /*06a0*/  ISETP.GE.U32.AND P5, PT, R8, 0x2, PT ;  /* 0x000000020800780c */ /* 0x000fe20003fa6070 */
[----:B------:R-:W0:Y:S02]  /*06b0*/  FENCE.VIEW.ASYNC.S ;  /* 0x00000000000073c6 */ /* 0x000e240000000000 */
[----:B0-----:R0:W1:Y:S01]  /*06c0*/  @!UP0 SYNCS.EXCH.64 URZ, [UR6+0x50], UR4 ;  /* 0x00005004063f85b2 */ /* 0x0010620008000100 */
[----:B------:R-:W-:-:S02]  /*06d0*/  ISETP.NE.AND P4, PT, R2, R23, PT ;  /* 0x000000170200720c */ /* 0x000fc40003f85270 */
[----:B------:R-:W-:Y:S02]  /*06e0*/  SEL R19, RZ, 0x1, !P1 ;  /* 0x00000001ff137807 */ /* 0x000fe40004800000 */
[----:B------:R-:W-:Y:S02]  /*06f0*/  ISETP.EQ.OR P4, PT, R3, RZ, !P4 ;  /* 0x000000ff0300720c */ /* 0x000fe40006782670 */
[----:B------:R-:W-:Y:S02]  /*0700*/  SEL R19, R19, 0x2, P5 ;  /* 0x0000000213137807 */ /* 0x000fe40002800000 */
[----:B------:R-:W-:-:S04]  /*0710*/  PLOP3.LUT P0, PT, P0, P4, PT, 0x80, 0x0 ;  /* 0x000000000000781c */ /* 0x000fc80000709070 */
[----:B------:R-:W-:Y:S01]  /*0720*/  P2R R157, PR, RZ, 0x1 ;  /* 0x00000001ff9d7803 */ /* 0x000fe20000000000 */
[----:B------:R0:W2:Y:S01]  /*0730*/  @!UP1 SYNCS.EXCH.64 URZ, [UR6+0x58], UR4 ;  /* 0x00005804063f95b2 */ /* 0x0000a20008000100 */
[----:B------:R-:W-:Y:S01]  /*0740*/  NOP ;  /* 0x0000000000007918 */ /* 0x000fe20000000000 */
[----:B------:R-:W-:Y:S06]  /*0750*/  @!P3 BRA `(.L_x_3) ;  /* 0x000000000008b947 */ /* 0x000fec0003800000 */
[----:B-12---:R-:W-:Y:S01]  /*0760*/  UCGABAR_ARV ;  /* 0x00000000000079c7 */ /* 0x006fe20008000000 */
[----:B------:R-:W-:Y:S05]  /*0770*/  BRA `(.L_x_4) ;  /* 0x0000000000047947 */ /* 0x000fea0003800000 */
.L_x_3:
[----:B-12---:R-:W-:Y:S01]  /*0780*/  NOP ;  /* 0x0000000000007918 */ /* 0x006fe20000000000 */
.L_x_4:
[----:B------:R-:W1:Y:S01]  /*0790*/  LDC R2, c[0x0][0x65c] ;  /* 0x00019700ff027b82 */ /* 0x000e620000000800 */
[----:B------:R-:W-:Y:S02]  /*07a0*/  IMAD.U32 R6, RZ, RZ, UR8 ;  /* 0x00000008ff067e24 */ /* 0x000fe4000f8e00ff */
[----:B------:R-:W-:Y:S01]  /*07b0*/  IMAD.MOV.U32 R7, RZ, RZ, RZ ;  /* 0x000000ffff077224 */ /* 0x000fe200078e00ff */
[----:B-1----:R-:W-:-:S04]  /*07c0*/  ISETP.NE.AND P1, PT, R2, 0x1, PT ;  /* 0x000000010200780c */ /* 0x002fc80003f25270 */
[----:B------:R-:W-:-:S09]  /*07d0*/  P2R R5, PR, RZ, 0x2 ;  /* 0x00000002ff057803 */ /* 0x000fd20000000000 */
[----:B------:R-:W1:Y:S01]  /*07e0*/  @P1 LDC R17, c[0x0][0x10] ;  /* 0x00000400ff111b82 */ /* 0x000e620000000800 */
[----:B------:R-:W-:Y:S02]  /*07f0*/  @P1 IMAD.MOV.U32 R5, RZ, RZ, RZ ;  /* 0x000000ffff051224 */ /* 0x000fe400078e00ff */
[----:B------:R-:W-:-:S05]  /*0800*/  @P1 IMAD.MOV.U32 R13, RZ, RZ, RZ ;  /* 0x000000ffff0d1224 */ /* 0x000fca00078e00ff */
[----:B------:R-:W2:Y:S01]  /*0810*/  @!P1 LDC R11, c[0x0][0xc] ;  /* 0x00000300ff0b9b82 */ /* 0x000ea20000000800 */
[----:B-1----:R-:W-:-:S04]  /*0820*/  @P1 IMAD.WIDE.U32 R16, R17, UR8, R4 ;  /* 0x0000000811101c25 */ /* 0x002fc8000f8e0004 */
[----:B------:R-:W-:Y:S02]  /*0830*/  @P1 IMAD.IADD R17, R17, 0x1, R13 ;  /* 0x0000000111111824 */ /* 0x000fe400078e020d */
[----:B--2---:R-:W-:-:S04]  /*0840*/  @!P1 IMAD.WIDE.U32 R6, R4, R11, R6 ;  /* 0x0000000b04069225 */ /* 0x004fc800078e0006 */
[----:B------:R-:W-:Y:S02]  /*0850*/  @!P1 IMAD.MOV.U32 R16, RZ, RZ, R6 ;  /* 0x000000ffff109224 */ /* 0x000fe400078e0006 */
[----:B------:R-:W-:Y:S01]  /*0860*/  @!P1 IMAD.MOV.U32 R17, RZ, RZ, R7 ;  /* 0x000000ffff119224 */ /* 0x000fe200078e0007 */
[----:B------:R-:W-:Y:S06]  /*0870*/  @!P3 BRA `(.L_x_5) ;  /* 0x00000000000cb947 */ /* 0x000fec0003800000 */
[----:B------:R-:W-:Y:S01]  /*0880*/  UCGABAR_WAIT ;  /* 0x0000000000007dc7 */ /* 0x000fe20008000000 */
[----:B------:R-:W-:Y:S01]  /*0890*/  CCTL.IVALL ;  /* 0x00000000ff00798f */ /* 0x000fe20002000000 */
[----:B------:R-:W-:Y:S05]  /*08a0*/  BRA `(.L_x_6) ;  /* 0x0000000000047947 */ /* 0x000fea0003800000 */
.L_x_5:
[----:B------:R-:W-:Y:S06]  /*08b0*/  BAR.SYNC.DEFER_BLOCKING 0x0 ;  /* 0x0000000000007b1d */ /* 0x000fec0000010000 */
.L_x_6:
[----:B------:R-:W-:Y:S05]  /*08c0*/  @!P2 BRA `(.L_x_7) ;  /* 0x000000840004a947 */ /* 0x000fea0003800000 */
[----:B------:R-:W-:-:S13]  /*08d0*/  ISETP.GT.U32.AND P0, PT, R8, 0x1, PT ;  /* 0x000000010800780c */ /* 0x000fda0003f04070 */
[----:B0-----:R-:W-:Y:S05]  /*08e0*/  @P0 EXIT ;  /* 0x000000000000094d */ /* 0x001fea0003800000 */
[----:B------:R-:W-:Y:S01]  /*08f0*/  ULDC.64 UR4, c[0x0][0x650] ;  /* 0x0001940000047ab9 */ /* 0x000fe20000000a00 */
[----:B------:R-:W-:Y:S01]  /*0900*/  PRMT R0, RZ, 0x7610, R0 ;  /* 0x00007610ff007816 */ /* 0x000fe20000000000 */
[----:B------:R-:W-:Y:S01]  /*0910*/  IMAD.MOV.U32 R153, RZ, RZ, -0x1 ;  /* 0xffffffffff997424 */ /* 0x000fe200078e00ff */
[----:B------:R-:W-:Y:S01]  /*0920*/  ISETP.GE.U32.AND P0, PT, R16, UR4, PT ;  /* 0x0000000410007c0c */ /* 0x000fe2000bf06070 */
[----:B------:R-:W-:Y:S02]  /*0930*/  IMAD.MOV.U32 R152, RZ, RZ, -0x1 ;  /* 0xffffffffff987424 */ /* 0x000fe400078e00ff */
[----:B------:R-:W-:Y:S01]  /*0940*/  IMAD.MOV.U32 R22, RZ, RZ, -0x1 ;  /* 0xffffffffff167424 */ /* 0x000fe200078e00ff */
[----:B------:R-:W-:-:S13]  /*0950*/  ISETP.GE.U32.AND.EX P0, PT, R17, UR5, PT, P0 ;  /* 0x0000000511007c0c */ /* 0x000fda000bf06100 */
[----:B------:R-:W-:Y:S05]  /*0960*/  @P0 BRA `(.L_x_8) ;  /* 0x00000004002c0947 */ /* 0x000fea0003800000 */
[----:B------:R-:W0:Y:S01]  /*0970*/  LDC.64 R20, c[0x0][0x628] ;  /* 0x00018a00ff147b82 */ /* 0x000e220000000a00 */
[----:B------:R-:W-:Y:S02]  /*0980*/  IMAD.MOV.U32 R6, RZ, RZ, R16 ;  /* 0x000000ffff067224 */ /* 0x000fe400078e0010 */
[----:B------:R-:W-:-:S05]  /*0990*/  IMAD.MOV.U32 R7, RZ, RZ, R17 ;  /* 0x000000ffff077224 */ /* 0x000fca00078e0011 */
[----:B------:R-:W1:Y:S08]  /*09a0*/  LDC R0, c[0x0][0x630] ;  /* 0x00018c00ff007b82 */ /* 0x000e700000000800 */
[----:B------:R-:W2:Y:S01]  /*09b0*/  LDC.64 R24, c[0x0][0x620] ;  /* 0x00018800ff187b82 */ /* 0x000ea20000000a00 */
[----:B0-----:R-:W-:-:S04]  /*09c0*/  ISETP.NE.U32.AND P0, PT, R20, RZ, PT ;  /* 0x000000ff1400720c */ /* 0x001fc80003f05070 */
[----:B------:R-:W-:-:S13]  /*09d0*/  ISETP.NE.AND.EX P0, PT, R21, RZ, PT, P0 ;  /* 0x000000ff1500720c */ /* 0x000fda0003f05300 */
[----:B-12---:R-:W-:Y:S05]  /*09e0*/  @!P0 BRA `(.L_x_9) ;  /* 0x0000000000288947 */ /* 0x006fea0003800000 */
[----:B------:R-:W0:Y:S02]  /*09f0*/  LDC R13, c[0x0][0x634] ;  /* 0x00018d00ff0d7b82 */ /* 0x000e240000000800 */
[----:B0-----:R-:W-:-:S05]  /*0a00*/  IADD3 R13, P0, R16, R13, RZ ;  /* 0x0000000d100d7210 */ /* 0x001fca0007f1e0ff */
[----:B------:R-:W-:-:S04]  /*0a10*/  IMAD.X R15, RZ, RZ, R17, P0 ;  /* 0x000000ffff0f7224 */ /* 0x000fc800000e0611 */
[----:B------:R-:W-:-:S04]  /*0a20*/  IMAD.WIDE.U32 R6, R15, R20, RZ ;  /* 0x000000140f067225 */ /* 0x000fc800078e00ff */
[----:B------:R-:W-:-:S04]  /*0a30*/  IMAD.WIDE.U32 R10, P0, R13, R21, R6 ;  /* 0x000000150d0a7225 */ /* 0x000fc80007800006 */
[----:B------:R-:W-:-:S04]  /*0a40*/  IMAD.WIDE.U32 R6, R13, R20, RZ ;  /* 0x000000140d067225 */ /* 0x000fc800078e00ff */
[----:B------:R-:W-:Y:S01]  /*0a50*/  IMAD.X R13, RZ, RZ, RZ, P0 ;  /* 0x000000ffff0d7224 */ /* 0x000fe200000e06ff */
[----:B------:R-:W-:Y:S01]  /*0a60*/  IADD3 RZ, P0, R7, R10, RZ ;  /* 0x0000000a07ff7210 */ /* 0x000fe20007f1e0ff */
[----:B------:R-:W-:-:S04]  /*0a70*/  IMAD.MOV.U32 R12, RZ, RZ, R11 ;  /* 0x000000ffff0c7224 */ /* 0x000fc800078e000b */
[----:B------:R-:W-:-:S08]  /*0a80*/  IMAD.WIDE.U32.X R6, R15, R21, R12, P0 ;  /* 0x000000150f067225 */ /* 0x000fd000000e040c */
.L_x_9:
[----:B------:R-:W0:Y:S01]  /*0a90*/  LDC.64 R20, c[0x0][0x640] ;  /* 0x00019000ff147b82 */ /* 0x000e220000000a00 */
[--C-:B------:R-:W-:Y:S01]  /*0aa0*/  SHF.R.U64 R27, R6, R0, R7.reuse ;  /* 0x00000000061b7219 */ /* 0x100fe20000001207 */
[----:B------:R-:W-:Y:S01]  /*0ab0*/  IMAD R28, R9, R14, R4 ;  /* 0x0000000e091c7224 */ /* 0x000fe200078e0204 */
[----:B------:R-:W-:Y:S02]  /*0ac0*/  SHF.R.U32.HI R0, RZ, R0, R7 ;  /* 0x00000000ff007219 */ /* 0x000fe40000011607 */
[----:B------:R-:W-:-:S03]  /*0ad0*/  IADD3 R5, P0, RZ, -R27, RZ ;  /* 0x8000001bff057210 */ /* 0x000fc60007f1e0ff */
[----:B------:R-:W1:Y:S02]  /*0ae0*/  LDC R8, c[0x0][0x618] ;  /* 0x00018600ff087b82 */ /* 0x000e640000000800 */
[----:B------:R-:W-:-:S04]  /*0af0*/  IMAD.X R7, RZ, RZ, ~R0, P0 ;  /* 0x000000ffff077224 */ /* 0x000fc800000e0e00 */
[-C--:B------:R-:W-:Y:S02]  /*0b00*/  IMAD R0, R7, R24.reuse, RZ ;  /* 0x0000001807007224 */ /* 0x080fe400078e02ff */
[----:B------:R-:W2:Y:S01]  /*0b10*/  LDC R11, c[0x0][0x608] ;  /* 0x00018200ff0b7b82 */ /* 0x000ea20000000800 */
[----:B------:R-:W-:-:S04]  /*0b20*/  IMAD.WIDE.U32 R6, R5, R24, R16 ;  /* 0x0000001805067225 */ /* 0x000fc800078e0010 */
[----:B------:R-:W-:Y:S02]  /*0b30*/  IMAD R5, R5, R25, R0 ;  /* 0x0000001905057224 */ /* 0x000fe400078e0200 */
[----:B------:R-:W-:Y:S01]  /*0b40*/  IMAD.MOV.U32 R25, RZ, RZ, 0x1 ;  /* 0x00000001ff197424 */ /* 0x000fe200078e00ff */
[----:B------:R-:W3:Y:S01]  /*0b50*/  LDC R12, c[0x0][0x658] ;  /* 0x00019600ff0c7b82 */ /* 0x000ee20000000800 */
[----:B0-----:R-:W-:Y:S01]  /*0b60*/  ISETP.NE.U32.AND P0, PT, R20, RZ, PT ;  /* 0x000000ff1400720c */ /* 0x001fe20003f05070 */
[----:B------:R-:W-:Y:S02]  /*0b70*/  IMAD.IADD R5, R7, 0x1, R5 ;  /* 0x0000000107057824 */ /* 0x000fe400078e0205 */
[----:B------:R-:W-:Y:S01]  /*0b80*/  IMAD.MOV.U32 R7, RZ, RZ, -0x1 ;  /* 0xffffffffff077424 */ /* 0x000fe200078e00ff */
[----:B------:R-:W-:-:S03]  /*0b90*/  ISETP.NE.AND.EX P0, PT, R21, RZ, PT, P0 ;  /* 0x000000ff1500720c */ /* 0x000fc60003f05300 */
[----:B------:R-:W0:Y:S01]  /*0ba0*/  LDC R15, c[0x0][0x600] ;  /* 0x00018000ff0f7b82 */ /* 0x000e220000000800 */
[-CC-:B-1----:R-:W-:Y:S02]  /*0bb0*/  SHF.R.U64 R13, R6, R8.reuse, R5.reuse ;  /* 0x00000008060d7219 */ /* 0x182fe40000001205 */
[----:B------:R-:W-:-:S05]  /*0bc0*/  SHF.R.U32.HI R0, RZ, R8, R5 ;  /* 0x00000008ff007219 */ /* 0x000fca0000011605 */
[----:B------:R-:W1:Y:S01]  /*0bd0*/  LDC R22, c[0x0][0x648] ;  /* 0x00019200ff167b82 */ /* 0x000e620000000800 */
[-CC-:B--2---:R-:W-:Y:S02]  /*0be0*/  SHF.R.U64 R29, R13, R11.reuse, R0.reuse ;  /* 0x0000000b0d1d7219 */ /* 0x184fe40000001200 */
[----:B------:R-:W-:-:S05]  /*0bf0*/  SHF.R.U32.HI R5, RZ, R11, R0 ;  /* 0x0000000bff057219 */ /* 0x000fca0000011600 */
[----:B------:R-:W2:Y:S01]  /*0c00*/  LDC R24, c[0x0][0x638] ;  /* 0x00018e00ff187b82 */ /* 0x000ea20000000800 */
[-CC-:B---3--:R-:W-:Y:S02]  /*0c10*/  SHF.R.U64 R14, R29, R12.reuse, R5.reuse ;  /* 0x0000000c1d0e7219 */ /* 0x188fe40000001205 */
[-C--:B------:R-:W-:Y:S02]  /*0c20*/  SHF.L.U32 R0, R7, R12.reuse, RZ ;  /* 0x0000000c07007219 */ /* 0x080fe400000006ff */
[----:B------:R-:W-:Y:S01]  /*0c30*/  SHF.R.U32.HI R5, RZ, R12, R5 ;  /* 0x0000000cff057219 */ /* 0x000fe20000011605 */
[----:B------:R-:W-:Y:S01]  /*0c40*/  IMAD.MOV.U32 R4, RZ, RZ, R14 ;  /* 0x000000ffff047224 */ /* 0x000fe200078e000e */
[----:B------:R-:W-:Y:S01]  /*0c50*/  LOP3.LUT R10, RZ, R0, RZ, 0x33, !PT ;  /* 0x00000000ff0a7212 */ /* 0x000fe200078e33ff */
[----:B------:R-:W3:Y:S01]  /*0c60*/  LDC R26, c[0x0][0x610] ;  /* 0x00018400ff1a7b82 */ /* 0x000ee20000000800 */
[----:B------:R-:W-:Y:S05]  /*0c70*/  @!P0 BRA `(.L_x_10) ;  /* 0x0000000000288947 */ /* 0x000fea0003800000 */
[----:B------:R-:W4:Y:S02]  /*0c80*/  LDC R9, c[0x0][0x64c] ;  /* 0x00019300ff097b82 */ /* 0x000f240000000800 */
[----:B----4-:R-:W-:-:S05]  /*0c90*/  IADD3 R9, P0, R14, R9, RZ ;  /* 0x000000090e097210 */ /* 0x010fca0007f1e0ff */
        /* <DEDUP_REMOVED lines=8> */
.L_x_10:
[----:B-1----:R-:W-:Y:S01]  /*0d20*/  SHF.R.U64 R4, R4, R22, R5 ;  /* 0x0000001604047219 */ /* 0x002fe20000001205 */
[----:B0-----:R-:W-:Y:S01]  /*0d30*/  VIADD R6, R15, 0xffffffff ;  /* 0xffffffff0f067836 */ /* 0x001fe20000000000 */
[----:B------:R-:W-:Y:S01]  /*0d40*/  SHF.L.U32 R0, R25, R12, RZ ;  /* 0x0000000c19007219 */ /* 0x000fe200000006ff */
[----:B------:R-:W-:Y:S01]  /*0d50*/  IMAD.MOV.U32 R22, RZ, RZ, R27 ;  /* 0x000000ffff167224 */ /* 0x000fe200078e001b */
[----:B------:R-:W-:Y:S01]  /*0d60*/  LOP3.LUT R5, R29, R10, RZ, 0xc0, !PT ;  /* 0x0000000a1d057212 */ /* 0x000fe200078ec0ff */
[----:B------:R-:W-:Y:S01]  /*0d70*/  IMAD.MOV R7, RZ, RZ, -R4 ;  /* 0x000000ffff077224 */ /* 0x000fe200078e0a04 */
[----:B------:R-:W-:Y:S02]  /*0d80*/  SEL R3, R3, R28, !P1 ;  /* 0x0000001c03037207 */ /* 0x000fe40004800000 */
[----:B------:R-:W-:Y:S01]  /*0d90*/  LOP3.LUT R6, R13, R6, RZ, 0xc0, !PT ;  /* 0x000000060d067212 */ /* 0x000fe200078ec0ff */
[----:B------:R-:W-:Y:S02]  /*0da0*/  IMAD R4, R0, R4, R5 ;  /* 0x0000000400047224 */ /* 0x000fe400078e0205 */
[----:B--2---:R-:W-:-:S02]  /*0db0*/  IMAD R0, R7, R24, R14 ;  /* 0x0000001807007224 */ /* 0x004fc400078e020e */
[----:B---3--:R-:W-:Y:S02]  /*0dc0*/  IMAD R3, R4, R26, R3 ;  /* 0x0000001a04037224 */ /* 0x008fe400078e0203 */
[----:B------:R-:W-:Y:S02]  /*0dd0*/  IMAD.MOV.U32 R5, RZ, RZ, 0x1 ;  /* 0x00000001ff057424 */ /* 0x000fe400078e00ff */
[----:B------:R-:W-:-:S03]  /*0de0*/  IMAD R4, R0, R15, R6 ;  /* 0x0000000f00047224 */ /* 0x000fc600078e0206 */
[----:B------:R-:W-:Y:S02]  /*0df0*/  PRMT R0, R5, 0x7610, R0 ;  /* 0x0000761005007816 */ /* 0x000fe40000000000 */
[----:B------:R-:W-:Y:S02]  /*0e00*/  SEL R152, R4, R3, !P1 ;  /* 0x0000000304987207 */ /* 0x000fe40004800000 */
[----:B------:R-:W-:-:S07]  /*0e10*/  SEL R153, R3, R4, !P1 ;  /* 0x0000000403997207 */ /* 0x000fce0004800000 */
.L_x_8:
[----:B------:R-:W-:-:S08]  /*0e20*/  NOP ;  /* 0x0000000000007918 */ /* 0x000fd00000000000 */
[----:B------:R-:W0:Y:S02]  /*0e30*/  USETMAXREG.TRY_ALLOC.CTAPOOL UP0, 0xe8 ;  /* 0x000000e8000079c8 */ /* 0x000e240008000600 */
[----:B0-----:R-:W-:-:S13]  /*0e40*/  PLOP3.LUT P0, PT, PT, PT, UP0, 0x80, 0x0 ;  /* 0x000000000000781c */ /* 0x001fda0003f0f008 */
[----:B------:R-:W-:Y:S05]  /*0e50*/  @!P0 BRA `(.L_x_8) ;  /* 0xfffffffc00f08947 */ /* 0x000fea000383ffff */
[----:B------:R-:W-:Y:S01]  /*0e60*/  ULDC.64 UR4, c[0x0][0x598] ;  /* 0x0001660000047ab9 */ /* 0x000fe20000000a00 */
[----:B------:R-:W-:Y:S01]  /*0e70*/  ULDC.64 UR36, c[0x0][0x208] ;  /* 0x0000820000247ab9 */ /* 0x000fe20000000a00 */
[----:B------:R-:W-:-:S04]  /*0e80*/  ISETP.NE.U32.AND P0, PT, RZ, UR4, PT ;  /* 0x00000004ff007c0c */ /* 0x000fc8000bf05070 */
[----:B------:R-:W-:-:S13]  /*0e90*/  ISETP.NE.AND.EX P0, PT, RZ, UR5, PT, P0 ;  /* 0x00000005ff007c0c */ /* 0x000fda000bf05300 */
[----:B------:R-:W-:Y:S05]  /*0ea0*/  @!P0 BRA `(.L_x_11) ;  /* 0x00000000001c8947 */ /* 0x000fea0003800000 */
[----:B------:R-:W0:Y:S02]  /*0eb0*/  LDC.64 R4, c[0x0][0x598] ;  /* 0x00016600ff047b82 */ /* 0x000e240000000a00 */
[----:B0-----:R-:W2:Y:S02]  /*0ec0*/  LDG.E.64 R4, desc[UR36][R4.64] ;  /* 0x0000002404047981 */ /* 0x001ea4000c1e1b00 */
[----:B--2---:R-:W-:-:S04]  /*0ed0*/  ISETP.NE.U32.AND P0, PT, R4, RZ, PT ;  /* 0x000000ff0400720c */ /* 0x004fc80003f05070 */
[----:B------:R-:W-:-:S13]  /*0ee0*/  ISETP.NE.AND.EX P0, PT, R5, RZ, PT, P0 ;  /* 0x000000ff0500720c */ /* 0x000fda0003f05300 */
[----:B------:R-:W-:Y:S05]  /*0ef0*/  @!P0 BRA `(.L_x_11) ;  /* 0x0000000000088947 */ /* 0x000fea0003800000 */
[----:B------:R0:W5:Y:S01]  /*0f00*/  LD.E R154, desc[UR36][R4.64] ;  /* 0x00000024049a7980 */ /* 0x000162000c101900 */
[----:B------:R-:W-:Y:S05]  /*0f10*/  BRA `(.L_x_12) ;  /* 0x0000000000247947 */ /* 0x000fea0003800000 */
.L_x_11:
[----:B------:R-:W-:Y:S02]  /*0f20*/  ULDC.64 UR4, c[0x0][0x588] ;  /* 0x0001620000047ab9 */ /* 0x000fe40000000a00 */
[----:B------:R-:W-:-:S04]  /*0f30*/  ISETP.NE.U32.AND P0, PT, RZ, UR4, PT ;  /* 0x00000004ff007c0c */ /* 0x000fc8000bf05070 */
[----:B------:R-:W-:-:S13]  /*0f40*/  ISETP.NE.AND.EX P0, PT, RZ, UR5, PT, P0 ;  /* 0x00000005ff007c0c */ /* 0x000fda000bf05300 */
[----:B------:R-:W-:Y:S05]  /*0f50*/  @!P0 BRA `(.L_x_13) ;  /* 0x00000000000c8947 */ /* 0x000fea0003800000 */
[----:B------:R-:W0:Y:S02]  /*0f60*/  LDC.64 R154, c[0x0][0x588] ;  /* 0x00016200ff9a7b82 */ /* 0x000e240000000a00 */
[----:B0-----:R1:W5:Y:S01]  /*0f70*/  LDG.E R154, desc[UR36][R154.64] ;  /* 0x000000249a9a7981 */ /* 0x001362000c1e1900 */
[----:B------:R-:W-:Y:S05]  /*0f80*/  BRA `(.L_x_12) ;  /* 0x0000000000087947 */ /* 0x000fea0003800000 */
.L_x_13:
[----:B------:R-:W-:Y:S02]  /*0f90*/  ULDC UR4, c[0x0][0x580] ;  /* 0x0001600000047ab9 */ /* 0x000fe40000000800 */
[----:B------:R-:W-:-:S07]  /*0fa0*/  IMAD.U32 R154, RZ, RZ, UR4 ;  /* 0x00000004ff9a7e24 */ /* 0x000fce000f8e00ff */
.L_x_12:
[----:B------:R-:W-:Y:S02]  /*0fb0*/  ULDC.64 UR4, c[0x0][0x5a0] ;  /* 0x0001680000047ab9 */ /* 0x000fe40000000a00 */
[----:B------:R-:W-:-:S04]  /*0fc0*/  ISETP.NE.U32.AND P0, PT, RZ, UR4, PT ;  /* 0x00000004ff007c0c */ /* 0x000fc8000bf05070 */
[----:B------:R-:W-:-:S13]  /*0fd0*/  ISETP.NE.AND.EX P0, PT, RZ, UR5, PT, P0 ;  /* 0x00000005ff007c0c */ /* 0x000fda000bf05300 */
[----:B------:R-:W-:Y:S05]  /*0fe0*/  @!P0 BRA `(.L_x_14) ;  /* 0x00000000001c8947 */ /* 0x000fea0003800000 */
[----:B0-----:R-:W0:Y:S02]  /*0ff0*/  LDC.64 R4, c[0x0][0x5a0] ;  /* 0x00016800ff047b82 */ /* 0x001e240000000a00 */
[----:B0-----:R-:W2:Y:S02]  /*1000*/  LDG.E.64 R4, desc[UR36][R4.64] ;  /* 0x0000002404047981 */ /* 0x001ea4000c1e1b00 */
[----:B--2---:R-:W-:-:S04]  /*1010*/  ISETP.NE.U32.AND P0, PT, R4, RZ, PT ;  /* 0x000000ff0400720c */ /* 0x004fc80003f05070 */
[----:B------:R-:W-:-:S13]  /*1020*/  ISETP.NE.AND.EX P0, PT, R5, RZ, PT, P0 ;  /* 0x000000ff0500720c */ /* 0x000fda0003f05300 */
[----:B------:R-:W-:Y:S05]  /*1030*/  @!P0 BRA `(.L_x_14) ;  /* 0x0000000000088947 */ /* 0x000fea0003800000 */
[----:B-1----:R0:W5:Y:S01]  /*1040*/  LD.E R155, desc[UR36][R4.64] ;  /* 0x00000024049b7980 */ /* 0x002162000c101900 */
[----:B------:R-:W-:Y:S05]  /*1050*/  BRA `(.L_x_15) ;  /* 0x0000000000247947 */ /* 0x000fea0003800000 */
.L_x_14:
[----:B------:R-:W-:Y:S02]  /*1060*/  ULDC.64 UR4, c[0x0][0x590] ;  /* 0x0001640000047ab9 */ /* 0x000fe40000000a00 */
[----:B------:R-:W-:-:S04]  /*1070*/  ISETP.NE.U32.AND P0, PT, RZ, UR4, PT ;  /* 0x00000004ff007c0c */ /* 0x000fc8000bf05070 */
[----:B------:R-:W-:-:S13]  /*1080*/  ISETP.NE.AND.EX P0, PT, RZ, UR5, PT, P0 ;  /* 0x00000005ff007c0c */ /* 0x000fda000bf05300 */
[----:B------:R-:W-:Y:S05]  /*1090*/  @!P0 BRA `(.L_x_16) ;  /* 0x00000000000c8947 */ /* 0x000fea0003800000 */
[----:B0-----:R-:W1:Y:S02]  /*10a0*/  LDC.64 R4, c[0x0][0x590] ;  /* 0x00016400ff047b82 */ /* 0x001e640000000a00 */
[----:B-1----:R1:W5:Y:S01]  /*10b0*/  LDG.E R155, desc[UR36][R4.64] ;  /* 0x00000024049b7981 */ /* 0x002362000c1e1900 */
[----:B------:R-:W-:Y:S05]  /*10c0*/  BRA `(.L_x_15) ;  /* 0x0000000000087947 */ /* 0x000fea0003800000 */
.L_x_16:
[----:B------:R-:W-:Y:S02]  /*10d0*/  ULDC UR4, c[0x0][0x584] ;  /* 0x0001610000047ab9 */ /* 0x000fe40000000800 */
[----:B-1----:R-:W-:-:S07]  /*10e0*/  IMAD.U32 R155, RZ, RZ, UR4 ;  /* 0x00000004ff9b7e24 */ /* 0x002fce000f8e00ff */
.L_x_15:
[----:B------:R-:W-:-:S13]  /*10f0*/  LOP3.LUT P0, RZ, R0, 0xff, RZ, 0xc0, !PT ;  /* 0x000000ff00ff7812 */ /* 0x000fda000780c0ff */
[----:B------:R-:W-:Y:S05]  /*1100*/  @!P0 EXIT ;  /* 0x000000000000894d */ /* 0x000fea0003800000 */
[----:B------:R-:W-:Y:S01]  /*1110*/  ULDC UR4, c[0x0][0x28c] ;  /* 0x0000a30000047ab9 */ /* 0x000fe20000000800 */
[----:B------:R-:W-:Y:S01]  /*1120*/  UMOV UR38, URZ ;  /* 0x0000003f00267c82 */ /* 0x000fe20008000000 */
[----:B------:R-:W-:Y:S01]  /*1130*/  UIADD3 UR4, UR4, 0x7f, URZ ;  /* 0x0000007f04047890 */ /* 0x000fe2000fffe03f */
[----:B------:R-:W-:-:S03]  /*1140*/  UMOV UR39, URZ ;  /* 0x0000003f00277c82 */ /* 0x000fc60008000000 */
[----:B------:R-:W-:-:S04]  /*1150*/  USHF.R.S32.HI UR5, URZ, 0x1f, UR4 ;  /* 0x0000001f3f057899 */ /* 0x000fc80008011404 */
[----:B------:R-:W-:-:S04]  /*1160*/  ULEA.HI UR5, UR5, UR4, URZ, 0x7 ;  /* 0x0000000405057291 */ /* 0x000fc8000f8f383f */
[----:B------:R-:W-:-:S12]  /*1170*/  USHF.R.S32.HI UR40, URZ, 0x7, UR5 ;  /* 0x000000073f287899 */ /* 0x000fd80008011405 */
.L_x_294:
[----:B------:R-:W-:Y:S01]  /*1180*/  LOP3.LUT R0, R18, 0x80, RZ, 0xc0, !PT ;  /* 0x0000008012007812 */ /* 0x000fe200078ec0ff */
[----:B------:R-:W2:Y:S01]  /*1190*/  S2UR UR7, SR_CgaCtaId ;  /* 0x00000000000779c3 */ /* 0x000ea20000008800 */
[----:B------:R-:W-:Y:S02]  /*11a0*/  UMOV UR6, 0x400 ;  /* 0x0000040000067882 */ /* 0x000fe40000000000 */
[----:B------:R-:W-:-:S06]  /*11b0*/  SHF.R.U32.HI R0, RZ, 0x7, R0 ;  /* 0x00000007ff007819 */ /* 0x000fcc0000011600 */
[----:B---3--:R-:W3:Y:S01]  /*11c0*/  SHFL.IDX PT, R0, R0, RZ, 0x1f ;  /* 0x00001fff00007589 */ /* 0x008ee200000e0000 */
[----:B--2---:R-:W-:Y:S01]  /*11d0*/  ULEA UR6, UR7, UR6, 0x18 ;  /* 0x0000000607067291 */ /* 0x004fe2000f8ec03f */
[----:B---3--:R-:W-:-:S13]  /*11e0*/  R2UR UR4, R0 ;  /* 0x00000000000472ca */ /* 0x008fda00000e0000 */
[----:B------:R-:W-:-:S04]  /*11f0*/  ULEA.HI UR5, UR4, UR4, URZ, 0x1 ;  /* 0x0000000404057291 */ /* 0x000fc8000f8f083f */
[----:B------:R-:W-:-:S04]  /*1200*/  ULOP3.LUT UR5, UR5, 0x7fffe, URZ, 0xc0, !UPT ;  /* 0x0007fffe05057892 */ /* 0x000fc8000f8ec03f */
[----:B------:R-:W-:-:S03]  /*1210*/  UIADD3 UR5, UR4, -UR5, URZ ;  /* 0x8000000504057290 */ /* 0x000fc6000fffe03f */
[----:B------:R-:W-:Y:S01]  /*1220*/  ULDC UR4, c[0x0][0x28c] ;  /* 0x0000a30000047ab9 */ /* 0x000fe20000000800 */
[----:B------:R-:W-:Y:S01]  /*1230*/  ULEA UR5, UR5, UR6, 0xd ;  /* 0x0000000605057291 */ /* 0x000fe2000f8e683f */
[----:B------:R-:W-:-:S03]  /*1240*/  ISETP.LT.AND P0, PT, RZ, UR4, PT ;  /* 0x00000004ff007c0c */ /* 0x000fc6000bf01270 */
[----:B------:R-:W-:-:S04]  /*1250*/  UIADD3 UR5, UR5, 0x100, URZ ;  /* 0x0000010005057890 */ /* 0x000fc8000fffe03f */
[----:B------:R-:W-:-:S04]  /*1260*/  USHF.R.U32.HI UR5, URZ, 0x4, UR5 ;  /* 0x000000043f057899 */ /* 0x000fc80008011605 */
[----:B------:R-:W-:-:S04]  /*1270*/  ULOP3.LUT UR5, UR5, 0x3fff, URZ, 0xc0, !UPT ;  /* 0x00003fff05057892 */ /* 0x000fc8000f8ec03f */
[----:B------:R-:W-:Y:S01]  /*1280*/  ULOP3.LUT UR41, UR5, 0x10000, URZ, 0xfc, !UPT ;  /* 0x0001000005297892 */ /* 0x000fe2000f8efc3f */
[----:B0---4-:R-:W-:Y:S11]  /*1290*/  @P0 BRA `(.L_x_17) ;  /* 0x0000000000400947 */ /* 0x011ff60003800000 */
[----:B------:R-:W-:Y:S01]  /*12a0*/  MOV R0, 0x0 ;  /* 0x0000000000007802 */ /* 0x000fe20000000f00 */
[----:B------:R-:W-:Y:S01]  /*12b0*/  ULDC.64 UR4, c[0x4][0x68] ;  /* 0x01001a0000047ab9 */ /* 0x000fe20000000a00 */
[----:B------:R-:W-:Y:S01]  /*12c0*/  ULDC.64 UR6, c[0x4][0x8] ;  /* 0x0100020000067ab9 */ /* 0x000fe20000000a00 */
[----:B01----:R-:W-:Y:S01]  /*12d0*/  IMAD.U32 R4, RZ, RZ, UR4 ;  /* 0x00000004ff047e24 */ /* 0x003fe2000f8e00ff */
[----:B------:R0:W1:Y:S01]  /*12e0*/  LDC.64 R14, c[0x4][R0] ;  /* 0x01000000000e7b82 */ /* 0x0000620000000a00 */
[----:B------:R-:W-:Y:S01]  /*12f0*/  IMAD.U32 R5, RZ, RZ, UR5 ;  /* 0x00000005ff057e24 */ /* 0x000fe2000f8e00ff */
[----:B------:R-:W-:Y:S01]  /*1300*/  ULDC.64 UR4, c[0x4][0x70] ;  /* 0x01001c0000047ab9 */ /* 0x000fe20000000a00 */
[----:B------:R-:W-:Y:S02]  /*1310*/  IMAD.U32 R10, RZ, RZ, UR6 ;  /* 0x00000006ff0a7e24 */ /* 0x000fe4000f8e00ff */
[----:B------:R-:W-:Y:S02]  /*1320*/  IMAD.U32 R6, RZ, RZ, UR4 ;  /* 0x00000004ff067e24 */ /* 0x000fe4000f8e00ff */
[----:B------:R-:W-:-:S02]  /*1330*/  IMAD.U32 R7, RZ, RZ, UR5 ;  /* 0x00000005ff077e24 */ /* 0x000fc4000f8e00ff */
[----:B------:R-:W-:Y:S02]  /*1340*/  IMAD.U32 R11, RZ, RZ, UR7 ;  /* 0x00000007ff0b7e24 */ /* 0x000fe4000f8e00ff */
[----:B------:R-:W-:Y:S02]  /*1350*/  IMAD.MOV.U32 R8, RZ, RZ, 0x1e1 ;  /* 0x000001e1ff087424 */ /* 0x000fe400078e00ff */
[----:B------:R-:W-:Y:S02]  /*1360*/  IMAD.MOV.U32 R12, RZ, RZ, 0x1 ;  /* 0x00000001ff0c7424 */ /* 0x000fe400078e00ff */
[----:B0-----:R-:W-:-:S07]  /*1370*/  IMAD.MOV.U32 R13, RZ, RZ, RZ ;  /* 0x000000ffff0d7224 */ /* 0x001fce00078e00ff */
[----:B------:R-:W-:-:S07]  /*1380*/  LEPC R20, `(.L_x_17) ;  /* 0x000000001014794e */ /* 0x000fce0000000000 */
[----:B-1---5:R-:W-:Y:S05]  /*1390*/  CALL.ABS.NOINC R14 ;  /* 0x000000000e007343 */ /* 0x022fea0003c00000 */
.L_x_17:
[----:B------:R-:W-:-:S04]  /*13a0*/  LOP3.LUT R0, R19, 0x1, RZ, 0xfc, !PT ;  /* 0x0000000113007812 */ /* 0x000fc800078efcff */
[----:B------:R-:W-:-:S13]  /*13b0*/  ISETP.NE.AND P0, PT, R0, 0x3, PT ;  /* 0x000000030000780c */ /* 0x000fda0003f05270 */
[----:B------:R-:W-:Y:S05]  /*13c0*/  @!P0 BRA `(.L_x_18) ;  /* 0x0000000000048947 */ /* 0x000fea0003800000 */
[----:B------:R-:W-:Y:S01]  /*13d0*/  BPT.TRAP 0x1 ;  /* 0x000000040000795c */ /* 0x000fe20000300000 */
.L_x_18:
[----:B------:R-:W2:Y:S01]  /*13e0*/  S2UR UR5, SR_CgaCtaId ;  /* 0x00000000000579c3 */ /* 0x000ea20000008800 */
[----:B------:R-:W-:Y:S01]  /*13f0*/  UMOV UR4, 0x400 ;  /* 0x0000040000047882 */ /* 0x000fe20000000000 */
[----:B------:R-:W-:Y:S02]  /*1400*/  IMAD.U32 R0, RZ, RZ, UR38 ;  /* 0x00000026ff007e24 */ /* 0x000fe4000f8e00ff */
[----:B------:R-:W-:-:S03]  /*1410*/  IMAD.U32 R3, RZ, RZ, UR39 ;  /* 0x00000027ff037e24 */ /* 0x000fc6000f8e00ff */
[----:B------:R-:W-:Y:S01]  /*1420*/  SHF.L.U32 R0, R0, 0x1f, RZ ;  /* 0x0000001f00007819 */ /* 0x000fe200000006ff */
[----:B--2---:R-:W-:-:S06]  /*1430*/  ULEA UR4, UR5, UR4, 0x18 ;  /* 0x0000000405047291 */ /* 0x004fcc000f8ec03f */
[----:B------:R-:W-:-:S04]  /*1440*/  IMAD.U32 R6, RZ, RZ, UR4 ;  /* 0x00000004ff067e24 */ /* 0x000fc8000f8e00ff */
[----:B------:R-:W-:-:S04]  /*1450*/  IMAD R3, R3, 0x8, R6 ;  /* 0x0000000803037824 */ /* 0x000fc800078e0206 */
[----:B------:R2:W3:Y:S01]  /*1460*/  SYNCS.PHASECHK.TRANS64.TRYWAIT P1, [R3+URZ], R0 ;  /* 0x00000000030075a7 */ /* 0x0004e2000802017f */
[----:B------:R-:W-:Y:S05]  /*1470*/  @!P0 BRA `(.L_x_19) ;  /* 0x0000000000048947 */ /* 0x000fea0003800000 */
[----:B------:R-:W-:Y:S01]  /*1480*/  BPT.TRAP 0x1 ;  /* 0x000000040000795c */ /* 0x000fe20000300000 */
.L_x_19:
[----:B---3--:R-:W-:Y:S05]  /*1490*/  @P1 BRA `(.L_x_20) ;  /* 0x0000000000081947 */ /* 0x008fea0003800000 */
[----:B------:R-:W3:Y:S02]  /*14a0*/  SYNCS.PHASECHK.TRANS64.TRYWAIT P1, [R3+URZ], R0 ;  /* 0x00000000030075a7 */ /* 0x000ee4000802017f */
[----:B---3--:R-:W-:Y:S05]  /*14b0*/  @!P1 BRA `(.L_x_21) ;  /* 0x0000008c00789947 */ /* 0x008fea0003800000 */
.L_x_20:
[----:B------:R-:W-:-:S04]  /*14c0*/  UISETP.LT.AND UP0, UPT, UR40, 0x1, UPT ;  /* 0x000000012800788c */ /* 0x000fc8000bf01270 */
[----:B------:R-:W-:-:S06]  /*14d0*/  USEL UR4, UR40, 0x1, UP0 ;  /* 0x0000000128047887 */ /* 0x000fcc0008000000 */
[----:B--23--:R-:W-:Y:S01]  /*14e0*/  IMAD.U32 R0, RZ, RZ, UR4 ;  /* 0x00000004ff007e24 */ /* 0x00cfe2000f8e00ff */
[----:B------:R-:W-:Y:S05]  /*14f0*/  WARPSYNC.ALL ;  /* 0x0000000000007948 */ /* 0x000fea0003800000 */
[----:B------:R-:W-:-:S04]  /*1500*/  IADD3 R0, -R0, UR40, RZ ;  /* 0x0000002800007c10 */ /* 0x000fc8000fffe1ff */
[----:B------:R-:W-:Y:S02]  /*1510*/  ISETP.GE.AND P1, PT, R0, 0x1, PT ;  /* 0x000000010000780c */ /* 0x000fe40003f26270 */
[----:B------:R-:W-:Y:S01]  /*1520*/  R2UR UR4, R6 ;  /* 0x00000000060472ca */ /* 0x000fe200000e0000 */
[----:B------:R-:W-:Y:S01]  /*1530*/  ULEA UR5, UR39, UR41, 0xb ;  /* 0x0000002927057291 */ /* 0x000fe2000f8e583f */
[----:B------:R-:W-:Y:S01]  /*1540*/  WARPGROUP.ARRIVE ;  /* 0x00000000000079c5 */ /* 0x000fe20000000000 */
[----:B------:R-:W-:Y:S01]  /*1550*/  UMOV UR9, 0x40000040 ;  /* 0x4000004000097882 */ /* 0x000fe20000000000 */
[----:B------:R-:W-:-:S04]  /*1560*/  UMOV UR11, 0x40000040 ;  /* 0x40000040000b7882 */ /* 0x000fc80000000000 */
[----:B------:R-:W-:-:S05]  /*1570*/  UMOV UR8, UR5 ;  /* 0x0000000500087c82 */ /* 0x000fca0008000000 */
[----:B------:R-:W-:-:S04]  /*1580*/  UIADD3 UR4, UR4, 0x20100, URZ ;  /* 0x0002010004047890 */ /* 0x000fc8000fffe03f */
[----:B------:R-:W-:-:S04]  /*1590*/  USHF.R.U32.HI UR4, URZ, 0x4, UR4 ;  /* 0x000000043f047899 */ /* 0x000fc80008011604 */
[----:B------:R-:W-:-:S04]  /*15a0*/  ULOP3.LUT UR4, UR4, 0x3fff, URZ, 0xc0, !UPT ;  /* 0x00003fff04047892 */ /* 0x000fc8000f8ec03f */
[----:B------:R-:W-:-:S04]  /*15b0*/  ULOP3.LUT UR4, UR4, 0x10000, URZ, 0xfc, !UPT ;  /* 0x0001000004047892 */ /* 0x000fc8000f8efc3f */
[----:B------:R-:W-:-:S07]  /*15c0*/  ULEA UR6, UR39, UR4, 0xa ;  /* 0x0000000427067291 */ /* 0x000fce000f8e503f */
[----:B------:R-:W-:Y:S02]  /*15d0*/  UMOV UR10, UR6 ;  /* 0x00000006000a7c82 */ /* 0x000fe40008000000 */
[----:B------:R-:W-:Y:S01]  /*15e0*/  IGMMA.64x128x32.S8.S8 R88, gdesc[UR8], RZ, !UPT, gsb0 ;  /* 0x03600000085879f1 */ /* 0x000fe2000c0410ff */
[----:B------:R-:W-:Y:S01]  /*15f0*/  UIADD3 UR8, UR5, 0x400, URZ ;  /* 0x0000040005087890 */ /* 0x000fe2000fffe03f */
[----:B------:R-:W-:Y:S01]  /*1600*/  UMOV UR9, 0x40000040 ;  /* 0x4000004000097882 */ /* 0x000fe20000000000 */
[----:B------:R-:W-:Y:S02]  /*1610*/  WARPGROUP.DEPBAR.LE gsb0, 0x0 ;  /* 0x00008000000079c5 */ /* 0x000fe40000010000 */
[----:B------:R-:W-:-:S06]  /*1620*/  WARPGROUP.ARRIVE ;  /* 0x00000000000079c5 */ /* 0x000fcc0000000000 */
[----:B------:R-:W-:Y:S01]  /*1630*/  IGMMA.64x128x32.S8.S8 R24, gdesc[UR8], RZ, !UPT, gsb0 ;  /* 0x03600000081879f1 */ /* 0x000fe2000c0410ff */
[----:B------:R-:W-:Y:S02]  /*1640*/  UIADD3 UR8, UR5, 0x2, URZ ;  /* 0x0000000205087890 */ /* 0x000fe4000fffe03f */
[----:B------:R-:W-:Y:S01]  /*1650*/  UIADD3 UR10, UR6, 0x2, URZ ;  /* 0x00000002060a7890 */ /* 0x000fe2000fffe03f */
[----:B------:R-:W-:Y:S01]  /*1660*/  UMOV UR9, 0x40000040 ;  /* 0x4000004000097882 */ /* 0x000fe20000000000 */
[----:B------:R-:W-:Y:S01]  /*1670*/  UMOV UR11, 0x40000040 ;  /* 0x40000040000b7882 */ /* 0x000fe20000000000 */
[----:B------:R-:W-:Y:S02]  /*1680*/  WARPGROUP.DEPBAR.LE gsb0, 0x0 ;  /* 0x00008000000079c5 */ /* 0x000fe40000010000 */
[----:B------:R-:W-:-:S06]  /*1690*/  WARPGROUP.ARRIVE ;  /* 0x00000000000079c5 */ /* 0x000fcc0000000000 */
[----:B------:R-:W-:Y:S01]  /*16a0*/  IGMMA.64x128x32.S8.S8 R88, gdesc[UR8], R88, gsb0 ;  /* 0x03600000085879f1 */ /* 0x000fe20008041058 */
[----:B------:R-:W-:Y:S01]  /*16b0*/  UIADD3 UR8, UR5, 0x402, URZ ;  /* 0x0000040205087890 */ /* 0x000fe2000fffe03f */
[----:B------:R-:W-:Y:S01]  /*16c0*/  UMOV UR9, 0x40000040 ;  /* 0x4000004000097882 */ /* 0x000fe20000000000 */
[----:B------:R-:W-:Y:S02]  /*16d0*/  WARPGROUP.DEPBAR.LE gsb0, 0x0 ;  /* 0x00008000000079c5 */ /* 0x000fe40000010000 */
[----:B------:R-:W-:-:S06]  /*16e0*/  WARPGROUP.ARRIVE ;  /* 0x00000000000079c5 */ /* 0x000fcc0000000000 */
[----:B------:R-:W-:Y:S01]  /*16f0*/  IGMMA.64x128x32.S8.S8 R24, gdesc[UR8], R24, gsb0 ;  /* 0x03600000081879f1 */ /* 0x000fe20008041018 */
        /* <DEDUP_REMOVED lines=23> */
[----:B------:R-:W-:Y:S03]  /*1870*/  IGMMA.64x128x32.S8.S8 R24, gdesc[UR8], R24, gsb0 ;  /* 0x03600000081879f1 */ /* 0x000fe60008041018 */
[----:B------:R-:W-:Y:S02]  /*1880*/  WARPGROUP.DEPBAR.LE gsb0, 0x0 ;  /* 0x00008000000079c5 */ /* 0x000fe40000010000 */
[----:B------:R-:W-:Y:S05]  /*1890*/  @!P1 BRA `(.L_x_22) ;  /* 0x0000000400749947 */ /* 0x000fea0003800000 */
[----:B------:R-:W-:Y:S02]  /*18a0*/  UIADD3 UR5, UR39, 0x1, URZ ;  /* 0x0000000127057890 */ /* 0x000fe4000fffe03f */
[----:B------:R-:W-:Y:S02]  /*18b0*/  IMAD.U32 R3, RZ, RZ, UR39 ;  /* 0x00000027ff037e24 */ /* 0x000fe4000f8e00ff */
[----:B------:R-:W-:-:S04]  /*18c0*/  UISETP.NE.AND UP0, UPT, UR5, 0x4, UPT ;  /* 0x000000040500788c */ /* 0x000fc8000bf05270 */
[----:B------:R-:W-:Y:S02]  /*18d0*/  USEL UR6, URZ, 0x1, UP0 ;  /* 0x000000013f067887 */ /* 0x000fe40008000000 */
[----:B------:R-:W-:Y:S02]  /*18e0*/  USEL UR5, UR5, URZ, UP0 ;  /* 0x0000003f05057287 */ /* 0x000fe40008000000 */
[----:B------:R-:W-:-:S06]  /*18f0*/  ULOP3.LUT UR6, UR38, UR6, URZ, 0x3c, !UPT ;  /* 0x0000000626067292 */ /* 0x000fcc000f8e3c3f */
[----:B------:R-:W-:-:S07]  /*1900*/  IMAD.U32 R7, RZ, RZ, UR6 ;  /* 0x00000006ff077e24 */ /* 0x000fce000f8e00ff */
.L_x_29:
[----:B------:R-:W-:Y:S05]  /*1910*/  @!P0 BRA `(.L_x_23) ;  /* 0x0000000000048947 */ /* 0x000fea0003800000 */
[----:B------:R-:W-:Y:S01]  /*1920*/  BPT.TRAP 0x1 ;  /* 0x000000040000795c */ /* 0x000fe20000300000 */
.L_x_23:
[----:B------:R-:W2:Y:S01]  /*1930*/  S2UR UR7, SR_CgaCtaId ;  /* 0x00000000000779c3 */ /* 0x000ea20000008800 */
[----:B------:R-:W-:Y:S01]  /*1940*/  UMOV UR6, 0x400 ;  /* 0x0000040000067882 */ /* 0x000fe20000000000 */
[----:B01----:R-:W-:Y:S01]  /*1950*/  IMAD.U32 R5, RZ, RZ, UR5 ;  /* 0x00000005ff057e24 */ /* 0x003fe2000f8e00ff */
[----:B------:R-:W-:Y:S01]  /*1960*/  SHF.L.U32 R4, R7, 0x1f, RZ ;  /* 0x0000001f07047819 */ /* 0x000fe200000006ff */
[----:B--2---:R-:W-:-:S06]  /*1970*/  ULEA UR6, UR7, UR6, 0x18 ;  /* 0x0000000607067291 */ /* 0x004fcc000f8ec03f */
[----:B------:R-:W-:-:S04]  /*1980*/  IMAD.U32 R6, RZ, RZ, UR6 ;  /* 0x00000006ff067e24 */ /* 0x000fc8000f8e00ff */
[----:B------:R-:W-:-:S04]  /*1990*/  IMAD R5, R5, 0x8, R6 ;  /* 0x0000000805057824 */ /* 0x000fc800078e0206 */
[----:B------:R0:W1:Y:S01]  /*19a0*/  SYNCS.PHASECHK.TRANS64.TRYWAIT P1, [R5+URZ], R4 ;  /* 0x00000004050075a7 */ /* 0x000062000802017f */
[----:B------:R-:W-:Y:S05]  /*19b0*/  @!P0 BRA `(.L_x_24) ;  /* 0x0000000000048947 */ /* 0x000fea0003800000 */
[----:B------:R-:W-:Y:S01]  /*19c0*/  BPT.TRAP 0x1 ;  /* 0x000000040000795c */ /* 0x000fe20000300000 */
.L_x_24:
[----:B-1----:R-:W-:Y:S05]  /*19d0*/  @P1 BRA `(.L_x_25) ;  /* 0x0000000000081947 */ /* 0x002fea0003800000 */
[----:B------:R-:W1:Y:S02]  /*19e0*/  SYNCS.PHASECHK.TRANS64.TRYWAIT P1, [R5+URZ], R4 ;  /* 0x00000004050075a7 */ /* 0x000e64000802017f */
[----:B-1----:R-:W-:Y:S05]  /*19f0*/  @!P1 BRA `(.L_x_26) ;  /* 0x00000088003c9947 */ /* 0x002fea0003800000 */
.L_x_25:
[----:B------:R-:W-:Y:S01]  /*1a00*/  ULEA UR6, UR5, UR41, 0xb ;  /* 0x0000002905067291 */ /* 0x000fe2000f8e583f */
[----:B------:R-:W-:Y:S01]  /*1a10*/  WARPGROUP.ARRIVE ;  /* 0x00000000000079c5 */ /* 0x000fe20000000000 */
[----:B------:R-:W-:Y:S01]  /*1a20*/  ULEA UR7, UR5, UR4, 0xa ;  /* 0x0000000405077291 */ /* 0x000fe2000f8e503f */
[----:B------:R-:W-:Y:S01]  /*1a30*/  UMOV UR9, 0x40000040 ;  /* 0x4000004000097882 */ /* 0x000fe20000000000 */
[----:B------:R-:W-:-:S03]  /*1a40*/  UMOV UR11, 0x40000040 ;  /* 0x40000040000b7882 */ /* 0x000fc60000000000 */
[----:B------:R-:W-:Y:S02]  /*1a50*/  UMOV UR8, UR6 ;  /* 0x0000000600087c82 */ /* 0x000fe40008000000 */
[----:B------:R-:W-:Y:S02]  /*1a60*/  UMOV UR10, UR7 ;  /* 0x00000007000a7c82 */ /* 0x000fe40008000000 */
        /* <DEDUP_REMOVED lines=44> */
[----:B------:R-:W-:Y:S01]  /*1d30*/  BPT.TRAP 0x1 ;  /* 0x000000040000795c */ /* 0x000fe20000300000 */
.L_x_27:
[----:B------:R-:W-:-:S13]  /*1d40*/  ISETP.NE.AND P1, PT, R157, RZ, PT ;  /* 0x000000ff9d00720c */ /* 0x000fda0003f25270 */
[----:B01----:R-:W-:-:S04]  /*1d50*/  @P1 IMAD R4, R3, 0x8, R6 ;  /* 0x0000000803041824 */ /* 0x003fc800078e0206 */
[----:B------:R-:W-:-:S05]  /*1d60*/  @P1 VIADD R4, R4, 0x20 ;  /* 0x0000002004041836 */ /* 0x000fca0000000000 */
[----:B------:R-:W-:-:S04]  /*1d70*/  @P1 PRMT R4, R23, 0x654, R4 ;  /* 0x0000065417041816 */ /* 0x000fc80000000004 */
[----:B------:R0:W-:Y:S01]  /*1d80*/  @P1 SYNCS.ARRIVE.TRANS64.RED.A1T0 RZ, [R4+URZ], RZ ;  /* 0x000000ff04ff19a7 */ /* 0x0001e2000810043f */
[----:B------:R-:W-:-:S13]  /*1d90*/  ISETP.GT.U32.AND P1, PT, R19, 0x1, PT ;  /* 0x000000011300780c */ /* 0x000fda0003f24070 */
[----:B0-----:R-:W-:Y:S05]  /*1da0*/  @P1 BRA `(.L_x_28) ;  /* 0x0000000000041947 */ /* 0x001fea0003800000 */
[----:B------:R-:W-:Y:S01]  /*1db0*/  BPT.TRAP 0x1 ;  /* 0x000000040000795c */ /* 0x000fe20000300000 */
.L_x_28:
[----:B------:R-:W-:Y:S01]  /*1dc0*/  UIADD3 UR5, UR5, 0x1, URZ ;  /* 0x0000000105057890 */ /* 0x000fe2000fffe03f */
[C---:B------:R-:W-:Y:S01]  /*1dd0*/  ISETP.GT.AND P2, PT, R0.reuse, 0x1, PT ;  /* 0x000000010000780c */ /* 0x040fe20003f44270 */
[----:B------:R-:W-:Y:S02]  /*1de0*/  VIADD R3, R3, 0x1 ;  /* 0x0000000103037836 */ /* 0x000fe40000000000 */
[----:B------:R-:W-:Y:S01]  /*1df0*/  UISETP.NE.AND UP0, UPT, UR5, 0x4, UPT ;  /* 0x000000040500788c */ /* 0x000fe2000bf05270 */
[----:B------:R-:W-:Y:S02]  /*1e00*/  VIADD R0, R0, 0xffffffff ;  /* 0xffffffff00007836 */ /* 0x000fe40000000000 */
[C---:B------:R-:W-:Y:S01]  /*1e10*/  ISETP.NE.AND P1, PT, R3.reuse, 0x4, PT ;  /* 0x000000040300780c */ /* 0x040fe20003f25270 */
[----:B------:R-:W-:Y:S02]  /*1e20*/  USEL UR6, URZ, 0x1, UP0 ;  /* 0x000000013f067887 */ /* 0x000fe40008000000 */
[----:B------:R-:W-:Y:S01]  /*1e30*/  USEL UR5, UR5, URZ, UP0 ;  /* 0x0000003f05057287 */ /* 0x000fe20008000000 */
[----:B------:R-:W-:-:S03]  /*1e40*/  SEL R3, R3, RZ, P1 ;  /* 0x000000ff03037207 */ /* 0x000fc60000800000 */
[----:B------:R-:W-:Y:S01]  /*1e50*/  LOP3.LUT R7, R7, UR6, RZ, 0x3c, !PT ;  /* 0x0000000607077c12 */ /* 0x000fe2000f8e3cff */
[----:B------:R-:W-:Y:S07]  /*1e60*/  @P2 BRA `(.L_x_29) ;  /* 0xfffffff800a82947 */ /* 0x000fee000383ffff */
.L_x_22:
[----:B------:R-:W2:Y:S02]  /*1e70*/  LDC R0, c[0x0][0x28c] ;  /* 0x0000a300ff007b82 */ /* 0x000ea40000000800 */
[----:B--2---:R-:W-:-:S13]  /*1e80*/  ISETP.GE.AND P1, PT, R0, 0x1, PT ;  /* 0x000000010000780c */ /* 0x004fda0003f26270 */
[----:B------:R-:W-:Y:S05]  /*1e90*/  @!P1 BRA `(.L_x_30) ;  /* 0x0000000000409947 */ /* 0x000fea0003800000 */
[----:B------:R-:W-:Y:S05]  /*1ea0*/  @!P0 BRA `(.L_x_31) ;  /* 0x0000000000048947 */ /* 0x000fea0003800000 */
[----:B------:R-:W-:Y:S01]  /*1eb0*/  BPT.TRAP 0x1 ;  /* 0x000000040000795c */ /* 0x000fe20000300000 */
.L_x_31:
[----:B------:R-:W-:Y:S01]  /*1ec0*/  ISETP.NE.AND P0, PT, R157, RZ, PT ;  /* 0x000000ff9d00720c */ /* 0x000fe20003f05270 */
[----:B------:R-:W-:-:S12]  /*1ed0*/  UISETP.LT.AND UP1, UPT, UR40, 0x1, UPT ;  /* 0x000000012800788c */ /* 0x000fd8000bf21270 */
[----:B------:R-:W-:-:S05]  /*1ee0*/  VOTEU.ANY UP0, P0 ;  /* 0x00000000003f7886 */ /* 0x000fca0000000100 */
[----:B------:R-:W-:-:S04]  /*1ef0*/  @UP0 USEL UR4, UR40, 0x1, UP1 ;  /* 0x0000000128040887 */ /* 0x000fc80008800000 */
[----:B------:R-:W-:-:S06]  /*1f00*/  @UP0 UIADD3 UR4, UR39, UR40, -UR4 ;  /* 0x0000002827040290 */ /* 0x000fcc000fffe804 */
[----:B------:R-:W-:-:S04]  /*1f10*/  IMAD.U32 R0, RZ, RZ, UR4 ;  /* 0x00000004ff007e24 */ /* 0x000fc8000f8e00ff */
[----:B------:R-:W-:-:S05]  /*1f20*/  @P0 IMAD.SHL.U32 R0, R0, 0x8, RZ ;  /* 0x0000000800000824 */ /* 0x000fca00078e00ff */
[----:B------:R-:W-:-:S04]  /*1f30*/  @P0 LOP3.LUT R0, R0, 0x18, RZ, 0xc0, !PT ;  /* 0x0000001800000812 */ /* 0x000fc800078ec0ff */
[----:B------:R-:W-:-:S04]  /*1f40*/  @P0 IADD3 R0, R6, 0x20, R0 ;  /* 0x0000002006000810 */ /* 0x000fc80007ffe000 */
[----:B------:R-:W-:-:S04]  /*1f50*/  @P0 PRMT R0, R23, 0x654, R0 ;  /* 0x0000065417000816 */ /* 0x000fc80000000000 */
[----:B------:R2:W-:Y:S01]  /*1f60*/  @P0 SYNCS.ARRIVE.TRANS64.RED.A1T0 RZ, [R0+URZ], RZ ;  /* 0x000000ff00ff09a7 */ /* 0x0005e2000810043f */
[----:B------:R-:W-:-:S13]  /*1f70*/  ISETP.GT.U32.AND P0, PT, R19, 0x1, PT ;  /* 0x000000011300780c */ /* 0x000fda0003f04070 */
[----:B--2---:R-:W-:Y:S05]  /*1f80*/  @P0 BRA `(.L_x_30) ;  /* 0x0000000000040947 */ /* 0x004fea0003800000 */
[----:B------:R-:W-:Y:S01]  /*1f90*/  BPT.TRAP 0x1 ;  /* 0x000000040000795c */ /* 0x000fe20000300000 */
.L_x_30:
[----:B------:R-:W2:Y:S01]  /*1fa0*/  LDC R6, c[0x0][0x288] ;  /* 0x0000a200ff067b82 */ /* 0x000ea20000000800 */
[--C-:B------:R-:W-:Y:S01]  /*1fb0*/  SHF.R.U32.HI R0, RZ, 0x2, R18.reuse ;  /* 0x00000002ff007819 */ /* 0x100fe20000011612 */
[----:B------:R-:W-:Y:S01]  /*1fc0*/  UIADD3 UR39, UR40, UR39, URZ ;  /* 0x0000002728277290 */ /* 0x000fe2000fffe03f */
[----:B01----:R-:W-:Y:S01]  /*1fd0*/  SHF.R.U32.HI R5, RZ, 0x7, R18 ;  /* 0x00000007ff057819 */ /* 0x003fe20000011612 */
[----:B------:R-:W-:Y:S01]  /*1fe0*/  IMAD.SHL.U32 R9, R152, 0x80, RZ ;  /* 0x0000008098097824 */ /* 0x000fe200078e00ff */
[----:B------:R-:W-:Y:S01]  /*1ff0*/  LOP3.LUT R3, R0, 0x7, RZ, 0xc0, !PT ;  /* 0x0000000700037812 */ /* 0x000fe200078ec0ff */
[----:B------:R-:W-:Y:S01]  /*2000*/  USHF.R.U32.HI UR4, URZ, 0x2, UR39 ;  /* 0x000000023f047899 */ /* 0x000fe20008011627 */
[C---:B------:R-:W-:Y:S01]  /*2010*/  LOP3.LUT R4, R18.reuse, 0x60, RZ, 0xc0, !PT ;  /* 0x0000006012047812 */ /* 0x040fe200078ec0ff */
[----:B------:R-:W-:Y:S01]  /*2020*/  IMAD.SHL.U32 R20, R18, 0x2, RZ ;  /* 0x0000000212147824 */ /* 0x000fe200078e00ff */
[----:B------:R-:W-:Y:S01]  /*2030*/  LOP3.LUT R0, R5, 0x1, RZ, 0xc0, !PT ;  /* 0x0000000105007812 */ /* 0x000fe200078ec0ff */
[----:B------:R-:W-:Y:S01]  /*2040*/  ULOP3.LUT UR4, UR4, 0x1, URZ, 0xc0, !UPT ;  /* 0x0000000104047892 */ /* 0x000fe2000f8ec03f */
[----:B------:R-:W-:Y:S01]  /*2050*/  SHF.R.U32.HI R8, RZ, 0x1, R4 ;  /* 0x00000001ff087819 */ /* 0x000fe20000011604 */
[----:B------:R-:W-:Y:S01]  /*2060*/  ULDC UR8, c[0x0][0x284] ;  /* 0x0000a10000087ab9 */ /* 0x000fe20000000800 */
[----:B------:R-:W-:Y:S01]  /*2070*/  UISETP.GT.U32.AND UP1, UPT, UR39, 0x3, UPT ;  /* 0x000000032700788c */ /* 0x000fe2000bf24070 */
[----:B------:R-:W-:Y:S01]  /*2080*/  IMAD.SHL.U32 R4, R0, 0x40, RZ ;  /* 0x0000004000047824 */ /* 0x000fe200078e00ff */
[--C-:B------:R-:W-:Y:S01]  /*2090*/  IADD3 R5, RZ, -R8, -R3.reuse ;  /* 0x80000008ff057210 */ /* 0x100fe20007ffe803 */
[----:B------:R-:W-:Y:S01]  /*20a0*/  UISETP.NE.U32.AND UP0, UPT, UR4, 0x1, UPT ;  /* 0x000000010400788c */ /* 0x000fe2000bf05070 */
[----:B------:R-:W-:Y:S01]  /*20b0*/  SHF.R.S32.HI R152, RZ, 0x1f, R22 ;  /* 0x0000001fff987819 */ /* 0x000fe20000011416 */
[----:B------:R-:W-:Y:S01]  /*20c0*/  ULDC.64 UR6, c[0x0][0x5d0] ;  /* 0x0001740000067ab9 */ /* 0x000fe20000000a00 */
[----:B------:R-:W-:Y:S01]  /*20d0*/  LOP3.LUT R165, R4, 0x40, R3, 0xe2, !PT ;  /* 0x0000004004a57812 */ /* 0x000fe200078ee203 */
[----:B------:R-:W-:Y:S01]  /*20e0*/  UISETP.LT.U32.AND UP1, UPT, UR40, 0x4, UP1 ;  /* 0x000000042800788c */ /* 0x000fe20008f21070 */
[----:B------:R-:W-:Y:S01]  /*20f0*/  LOP3.LUT R3, R18, 0x3, RZ, 0xc0, !PT ;  /* 0x0000000312037812 */ /* 0x000fe200078ec0ff */
[----:B------:R-:W-:Y:S01]  /*2100*/  UISETP.GT.U32.AND UP0, UPT, UR40, 0x3, !UP0 ;  /* 0x000000032800788c */ /* 0x000fe2000c704070 */
[C---:B------:R-:W-:Y:S01]  /*2110*/  LOP3.LUT R20, R9.reuse, 0x6, R20, 0xf8, !PT ;  /* 0x0000000609147812 */ /* 0x040fe200078ef814 */
[----:B------:R-:W-:Y:S01]  /*2120*/  IMAD R7, R152, UR6, RZ ;  /* 0x0000000698077c24 */ /* 0x000fe2000f8e02ff */
[----:B--2---:R-:W-:Y:S01]  /*2130*/  ISETP.GE.AND P0, PT, R9, R6, PT ;  /* 0x000000060900720c */ /* 0x004fe20003f06270 */
[----:B------:R-:W-:Y:S01]  /*2140*/  IMAD R164, R3, -0x2, R6 ;  /* 0xfffffffe03a47824 */ /* 0x000fe200078e0206 */
[----:B------:R-:W-:Y:S01]  /*2150*/  SHF.R.S32.HI R21, RZ, 0x1f, R20 ;  /* 0x0000001fff157819 */ /* 0x000fe20000011414 */
[C---:B------:R-:W-:Y:S01]  /*2160*/  IMAD.SHL.U32 R3, R153.reuse, 0x100, RZ ;  /* 0x0000010099037824 */ /* 0x040fe200078e00ff */
[----:B------:R-:W-:Y:S01]  /*2170*/  USEL UR5, URZ, 0x1, !UP1 ;  /* 0x000000013f057887 */ /* 0x000fe2000c800000 */
[----:B------:R-:W-:Y:S01]  /*2180*/  IMAD R0, R0, -0x40, R5 ;  /* 0xffffffc000007824 */ /* 0x000fe200078e0205 */
[----:B------:R-:W-:Y:S01]  /*2190*/  USEL UR4, URZ, 0x1, !UP0 ;  /* 0x000000013f047887 */ /* 0x000fe2000c000000 */
[----:B------:R-:W-:Y:S01]  /*21a0*/  IMAD.WIDE R4, R153, 0x100, RZ ;  /* 0x0000010099047825 */ /* 0x000fe200078e02ff */
[C---:B------:R-:W-:Y:S01]  /*21b0*/  ISETP.GE.OR P0, PT, R3.reuse, UR8, P0 ;  /* 0x0000000803007c0c */ /* 0x040fe20008706670 */
[----:B------:R-:W-:Y:S01]  /*21c0*/  ULOP3.LUT UR39, UR39, 0x3, URZ, 0xc0, !UPT ;  /* 0x0000000327277892 */ /* 0x000fe2000f8ec03f */
[----:B------:R-:W-:Y:S01]  /*21d0*/  IADD3 R3, -R3, UR8, R0 ;  /* 0x0000000803037c10 */ /* 0x000fe2000fffe100 */
[C---:B------:R-:W-:Y:S01]  /*21e0*/  IMAD R11, R22.reuse, UR7, R7 ;  /* 0x00000007160b7c24 */ /* 0x040fe2000f8e0207 */
[----:B------:R-:W-:Y:S01]  /*21f0*/  ULOP3.LUT UR38, UR4, UR38, UR5, 0x96, !UPT ;  /* 0x0000002604267292 */ /* 0x000fe2000f8e9605 */
[----:B------:R-:W-:Y:S01]  /*2200*/  IMAD.WIDE.U32 R6, R22, UR6, R20 ;  /* 0x0000000616067c25 */ /* 0x000fe2000f8e0014 */
[----:B------:R-:W-:-:S03]  /*2210*/  LOP3.LUT R165, R4, R165, R8, 0xfe, !PT ;  /* 0x000000a504a57212 */ /* 0x000fc600078efe08 */
[----:B------:R-:W-:Y:S02]  /*2220*/  IMAD.IADD R7, R7, 0x1, R11 ;  /* 0x0000000107077824 */ /* 0x000fe400078e020b */
[----:B------:R-:W-:Y:S02]  /*2230*/  IMAD.IADD R164, R164, 0x1, -R9 ;  /* 0x00000001a4a47824 */ /* 0x000fe400078e0a09 */
[----:B------:R-:W-:Y:S01]  /*2240*/  IMAD.MOV.U32 R0, RZ, RZ, -0x1 ;  /* 0xffffffffff007424 */ /* 0x000fe200078e00ff */
[----:B------:R-:W-:Y:S06]  /*2250*/  @P0 BRA `(.L_x_32) ;  /* 0x0000006000f40947 */ /* 0x000fec0003800000 */
[----:B------:R-:W0:Y:S01]  /*2260*/  LDC.64 R14, c[0x0][0x5c8] ;  /* 0x00017200ff0e7b82 */ /* 0x000e220000000a00 */
[----:B------:R-:W-:Y:S01]  /*2270*/  ULDC.64 UR4, c[0x0][0x5c0] ;  /* 0x0001700000047ab9 */ /* 0x000fe20000000a00 */
[----:B------:R-:W-:Y:S01]  /*2280*/  BSSY B0, `(.L_x_32) ;  /* 0x000063a000007945 */ /* 0x000fe20003800000 */
[-C--:B0-----:R-:W-:Y:S01]  /*2290*/  IMAD R8, R5, R14.reuse, RZ ;  /* 0x0000000e05087224 */ /* 0x081fe200078e02ff */
[----:B------:R-:W-:Y:S01]  /*22a0*/  SHF.L.U64.HI R11, R14, 0x3, R15 ;  /* 0x000000030e0b7819 */ /* 0x000fe2000001020f */
[----:B------:R-:W-:-:S04]  /*22b0*/  IMAD.WIDE.U32 R6, R165, R14, R6 ;  /* 0x0000000ea5067225 */ /* 0x000fc800078e0006 */
[----:B------:R-:W-:Y:S01]  /*22c0*/  IMAD R9, R165, R15, R8 ;  /* 0x0000000fa5097224 */ /* 0x000fe200078e0208 */
[----:B------:R-:W-:-:S03]  /*22d0*/  IADD3 R158, P0, R6, UR4, RZ ;  /* 0x00000004069e7c10 */ /* 0x000fc6000ff1e0ff */
[----:B------:R-:W-:Y:S01]  /*22e0*/  IMAD.IADD R7, R7, 0x1, R9 ;  /* 0x0000000107077824 */ /* 0x000fe200078e0209 */
[C---:B------:R-:W-:Y:S01]  /*22f0*/  LEA R6, P2, R14.reuse, R158, 0x7 ;  /* 0x0000009e0e067211 */ /* 0x040fe200078438ff */
[----:B------:R-:W-:-:S03]  /*2300*/  IMAD.SHL.U32 R9, R14, 0x8, RZ ;  /* 0x000000080e097824 */ /* 0x000fc600078e00ff */
[----:B------:R-:W-:Y:S02]  /*2310*/  IADD3.X R159, R7, UR5, RZ, P0, !PT ;  /* 0x00000005079f7c10 */ /* 0x000fe400087fe4ff */
[----:B-----5:R-:W-:Y:S02]  /*2320*/  ISETP.NE.AND P0, PT, R155, RZ, PT ;  /* 0x000000ff9b00720c */ /* 0x020fe40003f05270 */
[----:B------:R-:W-:Y:S02]  /*2330*/  LEA.HI.X R7, R14, R159, R15, 0x7, P2 ;  /* 0x0000009f0e077211 */ /* 0x000fe400010f3c0f */
[C---:B------:R-:W-:Y:S02]  /*2340*/  IADD3 R12, P1, R9.reuse, R158, RZ ;  /* 0x0000009e090c7210 */ /* 0x040fe40007f3e0ff */
[----:B------:R-:W-:-:S03]  /*2350*/  IADD3 R8, P2, R9, R6, RZ ;  /* 0x0000000609087210 */ /* 0x000fc60007f5e0ff */
[C---:B------:R-:W-:Y:S02]  /*2360*/  IMAD.X R13, R11.reuse, 0x1, R159, P1 ;  /* 0x000000010b0d7824 */ /* 0x040fe400008e069f */
[----:B------:R-:W-:Y:S02]  /*2370*/  IMAD.X R9, R11, 0x1, R7, P2 ;  /* 0x000000010b097824 */ /* 0x000fe400010e0607 */
[----:B------:R-:W-:Y:S06]  /*2380*/  @!P0 BRA `(.L_x_33) ;  /* 0x0000004800948947 */ /* 0x000fec0003800000 */
[----:B------:R-:W0:Y:S01]  /*2390*/  LDC.64 R14, c[0x0][0x5b0] ;  /* 0x00016c00ff0e7b82 */ /* 0x000e220000000a00 */
[----:B------:R-:W-:Y:S01]  /*23a0*/  ULDC.64 UR4, c[0x0][0x5b8] ;  /* 0x00016e0000047ab9 */ /* 0x000fe20000000a00 */
[----:B------:R-:W-:Y:S01]  /*23b0*/  ISETP.GE.AND P1, PT, R3, 0x1, PT ;  /* 0x000000010300780c */ /* 0x000fe20003f26270 */
[----:B------:R-:W-:Y:S01]  /*23c0*/  IMAD R153, R152, UR4, RZ ;  /* 0x0000000498997c24 */ /* 0x000fe2000f8e02ff */
[----:B------:R-:W-:Y:S01]  /*23d0*/  BSSY B1, `(.L_x_34) ;  /* 0x000000e000017945 */ /* 0x000fe20003800000 */
[----:B------:R-:W-:Y:S01]  /*23e0*/  IMAD.WIDE.U32 R20, R22, UR4, R20 ;  /* 0x0000000416147c25 */ /* 0x000fe2000f8e0014 */
[----:B------:R-:W-:Y:S02]  /*23f0*/  ISETP.LT.OR P2, PT, R164, 0x1, !P1 ;  /* 0x00000001a400780c */ /* 0x000fe40004f41670 */
[----:B------:R-:W1:Y:S01]  /*2400*/  LDC.64 R10, c[0x0][0x5a8] ;  /* 0x00016a00ff0a7b82 */ /* 0x000e620000000a00 */
[----:B------:R-:W-:Y:S02]  /*2410*/  IMAD R153, R22, UR5, R153 ;  /* 0x0000000516997c24 */ /* 0x000fe4000f8e0299 */
[----:B------:R-:W-:-:S02]  /*2420*/  IMAD.MOV.U32 R152, RZ, RZ, R20 ;  /* 0x000000ffff987224 */ /* 0x000fc400078e0014 */
[----:B------:R-:W-:Y:S02]  /*2430*/  IMAD.IADD R153, R21, 0x1, R153 ;  /* 0x0000000115997824 */ /* 0x000fe400078e0299 */
[-C--:B0-----:R-:W-:Y:S02]  /*2440*/  IMAD R22, R5, R14.reuse, RZ ;  /* 0x0000000e05167224 */ /* 0x081fe400078e02ff */
[----:B------:R-:W-:-:S04]  /*2450*/  IMAD.WIDE.U32 R160, R165, R14, R152 ;  /* 0x0000000ea5a07225 */ /* 0x000fc800078e0098 */
[----:B------:R-:W-:Y:S01]  /*2460*/  IMAD R173, R165, R15, R22 ;  /* 0x0000000fa5ad7224 */ /* 0x000fe200078e0216 */
[----:B-1----:R-:W-:-:S04]  /*2470*/  IADD3 R162, P0, R160, R10, RZ ;  /* 0x0000000aa0a27210 */ /* 0x002fc80007f1e0ff */
[----:B------:R-:W-:Y:S01]  /*2480*/  IADD3.X R163, R11, R161, R173, P0, !PT ;  /* 0x000000a10ba37210 */ /* 0x000fe200007fe4ad */
[----:B------:R-:W-:Y:S08]  /*2490*/  @P2 BRA `(.L_x_35) ;  /* 0x0000000000042947 */ /* 0x000ff00003800000 */
[----:B------:R0:W5:Y:S02]  /*24a0*/  LDG.E.U8 R156, desc[UR36][R162.64] ;  /* 0x00000024a29c7981 */ /* 0x000164000c1e1100 */
.L_x_35:
[----:B------:R-:W-:Y:S05]  /*24b0*/  BSYNC B1 ;  /* 0x0000000000017941 */ /* 0x000fea0003800000 */
.L_x_34:
[----:B-----5:R-:W-:Y:S01]  /*24c0*/  LOP3.LUT R22, R156, 0xffff, RZ, 0xc0, !PT ;  /* 0x0000ffff9c167812 */ /* 0x020fe200078ec0ff */
[C---:B------:R-:W-:Y:S01]  /*24d0*/  IMAD.SHL.U32 R160, R14.reuse, 0x8, RZ ;  /* 0x000000080ea07824 */ /* 0x040fe200078e00ff */
[----:B------:R-:W-:Y:S01]  /*24e0*/  SHF.L.U64.HI R161, R14, 0x3, R15 ;  /* 0x000000030ea17819 */ /* 0x000fe2000001020f */
[----:B------:R-:W-:Y:S01]  /*24f0*/  BSSY B1, `(.L_x_36) ;  /* 0x000000e000017945 */ /* 0x000fe20003800000 */
[----:B------:R-:W-:Y:S02]  /*2500*/  PRMT R22, R22, 0x8880, RZ ;  /* 0x0000888016167816 */ /* 0x000fe400000000ff */
[----:B------:R-:W-:Y:S01]  /*2510*/  ISETP.GE.AND P0, PT, R3, 0x9, PT ;  /* 0x000000090300780c */ /* 0x000fe20003f06270 */
[----:B------:R-:W-:-:S04]  /*2520*/  IMAD.WIDE.U32 R168, R165, R14, R160 ;  /* 0x0000000ea5a87225 */ /* 0x000fc800078e00a0 */
[----:B------:R-:W-:-:S04]  /*2530*/  IMAD R167, R22, R155, RZ ;  /* 0x0000009b16a77224 */ /* 0x000fc800078e02ff */
[----:B------:R-:W-:Y:S01]  /*2540*/  @!P2 IMAD R171, R88, R154, R167 ;  /* 0x0000009a58aba224 */ /* 0x000fe200078e02a7 */
[----:B------:R-:W-:Y:S01]  /*2550*/  IADD3 R88, P3, P4, R20, R10, R168 ;  /* 0x0000000a14587210 */ /* 0x000fe20007c7e0a8 */
[----:B------:R-:W-:-:S03]  /*2560*/  IMAD.IADD R168, R173, 0x1, R169 ;  /* 0x00000001ada87824 */ /* 0x000fc600078e02a9 */
[----:B------:R1:W-:Y:S01]  /*2570*/  @!P2 STG.E.U8 desc[UR36][R158.64], R171 ;  /* 0x000000ab9e00a986 */ /* 0x0003e2000c101124 */
[----:B------:R-:W-:-:S13]  /*2580*/  ISETP.LT.OR P2, PT, R164, 0x2, !P1 ;  /* 0x00000002a400780c */ /* 0x000fda0004f41670 */
[----:B-1----:R-:W-:Y:S05]  /*2590*/  @P2 BRA `(.L_x_37) ;  /* 0x00000000000c2947 */ /* 0x002fea0003800000 */
[----:B------:R-:W2:Y:S02]  /*25a0*/  LDG.E.U8 R156, desc[UR36][R162.64+0x1] ;  /* 0x00000124a29c7981 */ /* 0x000ea4000c1e1100 */
[----:B--2---:R-:W-:-:S05]  /*25b0*/  PRMT R22, R156, 0x8880, RZ ;  /* 0x000088809c167816 */ /* 0x004fca00000000ff */
[----:B------:R-:W-:-:S07]  /*25c0*/  IMAD R167, R22, R155, RZ ;  /* 0x0000009b16a77224 */ /* 0x000fce00078e02ff */
.L_x_37:
[----:B------:R-:W-:Y:S05]  /*25d0*/  BSYNC B1 ;  /* 0x0000000000017941 */ /* 0x000fea0003800000 */
.L_x_36:
[----:B------:R-:W-:Y:S01]  /*25e0*/  @!P2 IMAD R169, R89, R154, R167 ;  /* 0x0000009a59a9a224 */ /* 0x000fe200078e02a7 */
[----:B------:R-:W-:Y:S01]  /*25f0*/  IADD3.X R89, R153, R11, R168, P3, P4 ;  /* 0x0000000b99597210 */ /* 0x000fe20001fe84a8 */
[----:B------:R-:W-:Y:S01]  /*2600*/  BSSY B1, `(.L_x_38) ;  /* 0x0000009000017945 */ /* 0x000fe20003800000 */
[C---:B------:R-:W-:Y:S02]  /*2610*/  ISETP.LT.OR P3, PT, R164.reuse, 0x1, !P0 ;  /* 0x00000001a400780c */ /* 0x040fe40004761670 */
[----:B------:R1:W-:Y:S01]  /*2620*/  @!P2 STG.E.U8 desc[UR36][R158.64+0x1], R169 ;  /* 0x000001a99e00a986 */ /* 0x0003e2000c101124 */
[C---:B------:R-:W-:Y:S02]  /*2630*/  ISETP.LT.OR P2, PT, R164.reuse, 0x2, !P0 ;  /* 0x00000002a400780c */ /* 0x040fe40004741670 */
[----:B------:R-:W-:-:S08]  /*2640*/  ISETP.LT.OR P4, PT, R164, 0x9, !P1 ;  /* 0x00000009a400780c */ /* 0x000fd00004f81670 */
[----:B------:R-:W-:Y:S05]  /*2650*/  @P3 BRA `(.L_x_39) ;  /* 0x00000000000c3947 */ /* 0x000fea0003800000 */
[----:B------:R-:W2:Y:S02]  /*2660*/  LDG.E.U8 R156, desc[UR36][R88.64] ;  /* 0x00000024589c7981 */ /* 0x000ea4000c1e1100 */
[----:B--2---:R-:W-:-:S05]  /*2670*/  PRMT R22, R156, 0x8880, RZ ;  /* 0x000088809c167816 */ /* 0x004fca00000000ff */
[----:B------:R-:W-:-:S07]  /*2680*/  IMAD R167, R22, R155, RZ ;  /* 0x0000009b16a77224 */ /* 0x000fce00078e02ff */
.L_x_39:
[----:B------:R-:W-:Y:S05]  /*2690*/  BSYNC B1 ;  /* 0x0000000000017941 */ /* 0x000fea0003800000 */
.L_x_38:
[----:B-1----:R-:W-:Y:S01]  /*26a0*/  @!P3 IMAD R169, R90, R154, R167 ;  /* 0x0000009a5aa9b224 */ /* 0x002fe200078e02a7 */
[----:B------:R-:W-:Y:S04]  /*26b0*/  BSSY B1, `(.L_x_40) ;  /* 0x0000006000017945 */ /* 0x000fe80003800000 */
[----:B------:R1:W-:Y:S01]  /*26c0*/  @!P3 STG.E.U8 desc[UR36][R12.64], R169 ;  /* 0x000000a90c00b986 */ /* 0x0003e2000c101124 */
[----:B------:R-:W-:Y:S05]  /*26d0*/  @P2 BRA `(.L_x_41) ;  /* 0x00000000000c2947 */ /* 0x000fea0003800000 */
[----:B------:R-:W2:Y:S02]  /*26e0*/  LDG.E.U8 R156, desc[UR36][R88.64+0x1] ;  /* 0x00000124589c7981 */ /* 0x000ea4000c1e1100 */
[----:B--2---:R-:W-:-:S05]  /*26f0*/  PRMT R22, R156, 0x8880, RZ ;  /* 0x000088809c167816 */ /* 0x004fca00000000ff */
[----:B------:R-:W-:-:S07]  /*2700*/  IMAD R167, R22, R155, RZ ;  /* 0x0000009b16a77224 */ /* 0x000fce00078e02ff */
.L_x_41:
[----:B------:R-:W-:Y:S05]  /*2710*/  BSYNC B1 ;  /* 0x0000000000017941 */ /* 0x000fea0003800000 */
.L_x_40:
[----:B------:R-:W-:Y:S01]  /*2720*/  @!P2 IMAD R91, R91, R154, R167 ;  /* 0x0000009a5b5ba224 */ /* 0x000fe200078e02a7 */
[----:B------:R-:W-:Y:S04]  /*2730*/  BSSY B1, `(.L_x_42) ;  /* 0x0000006000017945 */ /* 0x000fe80003800000 */
[----:B------:R2:W-:Y:S01]  /*2740*/  @!P2 STG.E.U8 desc[UR36][R12.64+0x1], R91 ;  /* 0x0000015b0c00a986 */ /* 0x0005e2000c101124 */
[----:B------:R-:W-:Y:S05]  /*2750*/  @P4 BRA `(.L_x_43) ;  /* 0x00000000000c4947 */ /* 0x000fea0003800000 */
[----:B------:R-:W3:Y:S02]  /*2760*/  LDG.E.U8 R156, desc[UR36][R162.64+0x8] ;  /* 0x00000824a29c7981 */ /* 0x000ee4000c1e1100 */
[----:B---3--:R-:W-:-:S05]  /*2770*/  PRMT R22, R156, 0x8880, RZ ;  /* 0x000088809c167816 */ /* 0x008fca00000000ff */
[----:B------:R-:W-:-:S07]  /*2780*/  IMAD R167, R22, R155, RZ ;  /* 0x0000009b16a77224 */ /* 0x000fce00078e02ff */
.L_x_43:
[----:B------:R-:W-:Y:S05]  /*2790*/  BSYNC B1 ;  /* 0x0000000000017941 */ /* 0x000fea0003800000 */
.L_x_42:
[----:B------:R-:W-:Y:S01]  /*27a0*/  ISETP.LT.OR P2, PT, R164, 0xa, !P1 ;  /* 0x0000000aa400780c */ /* 0x000fe20004f41670 */
[----:B--2---:R-:W-:Y:S01]  /*27b0*/  @!P4 IMAD R91, R92, R154, R167 ;  /* 0x0000009a5c5bc224 */ /* 0x004fe200078e02a7 */
[----:B------:R-:W-:Y:S01]  /*27c0*/  BSSY B1, `(.L_x_44) ;  /* 0x0000008000017945 */ /* 0x000fe20003800000 */
[----:B------:R-:W-:-:S03]  /*27d0*/  ISETP.LT.OR P3, PT, R164, 0x9, !P0 ;  /* 0x00000009a400780c */ /* 0x000fc60004761670 */
[----:B------:R2:W-:Y:S01]  /*27e0*/  @!P4 STG.E.U8 desc[UR36][R158.64+0x8], R91 ;  /* 0x0000085b9e00c986 */ /* 0x0005e2000c101124 */
[----:B------:R-:W-:-:S06]  /*27f0*/  ISETP.LT.OR P4, PT, R164, 0xa, !P0 ;  /* 0x0000000aa400780c */ /* 0x000fcc0004781670 */
[----:B------:R-:W-:Y:S07]  /*2800*/  @P2 BRA `(.L_x_45) ;  /* 0x00000000000c2947 */ /* 0x000fee0003800000 */
[----:B------:R-:W3:Y:S02]  /*2810*/  LDG.E.U8 R156, desc[UR36][R162.64+0x9] ;  /* 0x00000924a29c7981 */ /* 0x000ee4000c1e1100 */
[----:B---3--:R-:W-:-:S05]  /*2820*/  PRMT R22, R156, 0x8880, RZ ;  /* 0x000088809c167816 */ /* 0x008fca00000000ff */
[----:B------:R-:W-:-:S07]  /*2830*/  IMAD R167, R22, R155, RZ ;  /* 0x0000009b16a77224 */ /* 0x000fce00078e02ff */
.L_x_45:
[----:B------:R-:W-:Y:S05]  /*2840*/  BSYNC B1 ;  /* 0x0000000000017941 */ /* 0x000fea0003800000 */
.L_x_44:
[----:B------:R-:W-:Y:S01]  /*2850*/  @!P2 IMAD R93, R93, R154, R167 ;  /* 0x0000009a5d5da224 */ /* 0x000fe200078e02a7 */
[----:B------:R-:W-:Y:S04]  /*2860*/  BSSY B1, `(.L_x_46) ;  /* 0x0000006000017945 */ /* 0x000fe80003800000 */
[----:B------:R3:W-:Y:S01]  /*2870*/  @!P2 STG.E.U8 desc[UR36][R158.64+0x9], R93 ;  /* 0x0000095d9e00a986 */ /* 0x0007e2000c101124 */
[----:B------:R-:W-:Y:S05]  /*2880*/  @P3 BRA `(.L_x_47) ;  /* 0x00000000000c3947 */ /* 0x000fea0003800000 */
[----:B------:R-:W4:Y:S02]  /*2890*/  LDG.E.U8 R156, desc[UR36][R88.64+0x8] ;  /* 0x00000824589c7981 */ /* 0x000f24000c1e1100 */
[----:B----4-:R-:W-:-:S05]  /*28a0*/  PRMT R22, R156, 0x8880, RZ ;  /* 0x000088809c167816 */ /* 0x010fca00000000ff */
[----:B------:R-:W-:-:S07]  /*28b0*/  IMAD R167, R22, R155, RZ ;  /* 0x0000009b16a77224 */ /* 0x000fce00078e02ff */
.L_x_47:
[----:B------:R-:W-:Y:S05]  /*28c0*/  BSYNC B1 ;  /* 0x0000000000017941 */ /* 0x000fea0003800000 */
.L_x_46:
[----:B--2---:R-:W-:Y:S01]  /*28d0*/  @!P3 IMAD R91, R94, R154, R167 ;  /* 0x0000009a5e5bb224 */ /* 0x004fe200078e02a7 */
[----:B------:R-:W-:Y:S04]  /*28e0*/  BSSY B1, `(.L_x_48) ;  /* 0x0000006000017945 */ /* 0x000fe80003800000 */
[----:B------:R2:W-:Y:S01]  /*28f0*/  @!P3 STG.E.U8 desc[UR36][R12.64+0x8], R91 ;  /* 0x0000085b0c00b986 */ /* 0x0005e2000c101124 */
[----:B------:R-:W-:Y:S05]  /*2900*/  @P4 BRA `(.L_x_49) ;  /* 0x00000000000c4947 */ /* 0x000fea0003800000 */
[----:B------:R-:W4:Y:S02]  /*2910*/  LDG.E.U8 R156, desc[UR36][R88.64+0x9] ;  /* 0x00000924589c7981 */ /* 0x000f24000c1e1100 */
[----:B----4-:R-:W-:-:S05]  /*2920*/  PRMT R22, R156, 0x8880, RZ ;  /* 0x000088809c167816 */ /* 0x010fca00000000ff */
[----:B------:R-:W-:-:S07]  /*2930*/  IMAD R167, R22, R155, RZ ;  /* 0x0000009b16a77224 */ /* 0x000fce00078e02ff */
.L_x_49:
[----:B------:R-:W-:Y:S05]  /*2940*/  BSYNC B1 ;  /* 0x0000000000017941 */ /* 0x000fea0003800000 */
.L_x_48:
[C---:B------:R-:W-:Y:S01]  /*2950*/  ISETP.LT.OR P2, PT, R164.reuse, 0x11, !P1 ;  /* 0x00000011a400780c */ /* 0x040fe20004f41670 */
[----:B------:R-:W-:Y:S01]  /*2960*/  @!P4 IMAD R95, R95, R154, R167 ;  /* 0x0000009a5f5fc224 */ /* 0x000fe200078e02a7 */
[----:B------:R-:W-:Y:S01]  /*2970*/  BSSY B1, `(.L_x_50) ;  /* 0x0000008000017945 */ /* 0x000fe20003800000 */
[----:B------:R-:W-:-:S03]  /*2980*/  ISETP.LT.OR P3, PT, R164, 0x12, !P1 ;  /* 0x00000012a400780c */ /* 0x000fc60004f61670 */
[----:B------:R4:W-:Y:S01]  /*2990*/  @!P4 STG.E.U8 desc[UR36][R12.64+0x9], R95 ;  /* 0x0000095f0c00c986 */ /* 0x0009e2000c101124 */
[----:B------:R-:W-:-:S06]  /*29a0*/  ISETP.LT.OR P4, PT, R164, 0x11, !P0 ;  /* 0x00000011a400780c */ /* 0x000fcc0004781670 */
[----:B------:R-:W-:Y:S07]  /*29b0*/  @P2 BRA `(.L_x_51) ;  /* 0x00000000000c2947 */ /* 0x000fee0003800000 */
[----:B------:R-:W5:Y:S02]  /*29c0*/  LDG.E.U8 R156, desc[UR36][R162.64+0x10] ;  /* 0x00001024a29c7981 */ /* 0x000f64000c1e1100 */
[----:B-----5:R-:W-:-:S05]  /*29d0*/  PRMT R22, R156, 0x8880, RZ ;  /* 0x000088809c167816 */ /* 0x020fca00000000ff */
[----:B------:R-:W-:-:S07]  /*29e0*/  IMAD R167, R22, R155, RZ ;  /* 0x0000009b16a77224 */ /* 0x000fce00078e02ff */
.L_x_51:
[----:B------:R-:W-:Y:S05]  /*29f0*/  BSYNC B1 ;  /* 0x0000000000017941 */ /* 0x000fea0003800000 */
.L_x_50:
[----:B--2---:R-:W-:Y:S01]  /*2a00*/  @!P2 IMAD R91, R96, R154, R167 ;  /* 0x0000009a605ba224 */ /* 0x004fe200078e02a7 */
[----:B------:R-:W-:Y:S04]  /*2a10*/  BSSY B1, `(.L_x_52) ;  /* 0x0000006000017945 */ /* 0x000fe80003800000 */
[----:B------:R2:W-:Y:S01]  /*2a20*/  @!P2 STG.E.U8 desc[UR36][R158.64+0x10], R91 ;  /* 0x0000105b9e00a986 */ /* 0x0005e2000c101124 */
[----:B------:R-:W-:Y:S05]  /*2a30*/  @P3 BRA `(.L_x_53) ;  /* 0x00000000000c3947 */ /* 0x000fea0003800000 */
[----:B------:R-:W5:Y:S02]  /*2a40*/  LDG.E.U8 R156, desc[UR36][R162.64+0x11] ;  /* 0x00001124a29c7981 */ /* 0x000f64000c1e1100 */
[----:B-----5:R-:W-:-:S05]  /*2a50*/  PRMT R22, R156, 0x8880, RZ ;  /* 0x000088809c167816 */ /* 0x020fca00000000ff */
[----:B------:R-:W-:-:S07]  /*2a60*/  IMAD R167, R22, R155, RZ ;  /* 0x0000009b16a77224 */ /* 0x000fce00078e02ff */
.L_x_53:
[----:B------:R-:W-:Y:S05]  /*2a70*/  BSYNC B1 ;  /* 0x0000000000017941 */ /* 0x000fea0003800000 */
.L_x_52:
[----:B------:R-:W-:Y:S01]  /*2a80*/  @!P3 IMAD R97, R97, R154, R167 ;  /* 0x0000009a6161b224 */ /* 0x000fe200078e02a7 */
[----:B------:R-:W-:Y:S04]  /*2a90*/  BSSY B1, `(.L_x_54) ;  /* 0x0000006000017945 */ /* 0x000fe80003800000 */
[----:B------:R0:W-:Y:S01]  /*2aa0*/  @!P3 STG.E.U8 desc[UR36][R158.64+0x11], R97 ;  /* 0x000011619e00b986 */ /* 0x0001e2000c101124 */
[----:B------:R-:W-:Y:S05]  /*2ab0*/  @P4 BRA `(.L_x_55) ;  /* 0x00000000000c4947 */ /* 0x000fea0003800000 */
[----:B------:R-:W5:Y:S02]  /*2ac0*/  LDG.E.U8 R156, desc[UR36][R88.64+0x10] ;  /* 0x00001024589c7981 */ /* 0x000f64000c1e1100 */
[----:B-----5:R-:W-:-:S05]  /*2ad0*/  PRMT R22, R156, 0x8880, RZ ;  /* 0x000088809c167816 */ /* 0x020fca00000000ff */
[----:B------:R-:W-:-:S07]  /*2ae0*/  IMAD R167, R22, R155, RZ ;  /* 0x0000009b16a77224 */ /* 0x000fce00078e02ff */
.L_x_55:
[----:B------:R-:W-:Y:S05]  /*2af0*/  BSYNC B1 ;  /* 0x0000000000017941 */ /* 0x000fea0003800000 */
.L_x_54:
[----:B------:R-:W-:Y:S01]  /*2b00*/  ISETP.LT.OR P2, PT, R164, 0x12, !P0 ;  /* 0x00000012a400780c */ /* 0x000fe20004741670 */
[----:B--2---:R-:W-:Y:S01]  /*2b10*/  @!P4 IMAD R91, R98, R154, R167 ;  /* 0x0000009a625bc224 */ /* 0x004fe200078e02a7 */
        /* <DEDUP_REMOVED lines=8> */
.L_x_57:
[----:B------:R-:W-:Y:S05]  /*2ba0*/  BSYNC B1 ;  /* 0x0000000000017941 */ /* 0x000fea0003800000 */
.L_x_56:
[----:B------:R-:W-:Y:S01]  /*2bb0*/  @!P2 IMAD R99, R99, R154, R167 ;  /* 0x0000009a6363a224 */ /* 0x000fe200078e02a7 */
[----:B------:R-:W-:Y:S04]  /*2bc0*/  BSSY B1, `(.L_x_58) ;  /* 0x0000006000017945 */ /* 0x000fe80003800000 */
[----:B------:R0:W-:Y:S01]  /*2bd0*/  @!P2 STG.E.U8 desc[UR36][R12.64+0x11], R99 ;  /* 0x000011630c00a986 */ /* 0x0001e2000c101124 */
[----:B------:R-:W-:Y:S05]  /*2be0*/  @P3 BRA `(.L_x_59) ;  /* 0x00000000000c3947 */ /* 0x000fea0003800000 */
[----:B------:R-:W5:Y:S02]  /*2bf0*/  LDG.E.U8 R156, desc[UR36][R162.64+0x18] ;  /* 0x00001824a29c7981 */ /* 0x000f64000c1e1100 */
[----:B-----5:R-:W-:-:S05]  /*2c00*/  PRMT R22, R156, 0x8880, RZ ;  /* 0x000088809c167816 */ /* 0x020fca00000000ff */
[----:B------:R-:W-:-:S07]  /*2c10*/  IMAD R167, R22, R155, RZ ;  /* 0x0000009b16a77224 */ /* 0x000fce00078e02ff */
.L_x_59:
[----:B------:R-:W-:Y:S05]  /*2c20*/  BSYNC B1 ;  /* 0x0000000000017941 */ /* 0x000fea0003800000 */
.L_x_58:
[----:B--2---:R-:W-:Y:S01]  /*2c30*/  @!P3 IMAD R91, R100, R154, R167 ;  /* 0x0000009a645bb224 */ /* 0x004fe200078e02a7 */
[----:B------:R-:W-:Y:S04]  /*2c40*/  BSSY B1, `(.L_x_60) ;  /* 0x0000006000017945 */ /* 0x000fe80003800000 */
[----:B------:R2:W-:Y:S01]  /*2c50*/  @!P3 STG.E.U8 desc[UR36][R158.64+0x18], R91 ;  /* 0x0000185b9e00b986 */ /* 0x0005e2000c101124 */
[----:B------:R-:W-:Y:S05]  /*2c60*/  @P4 BRA `(.L_x_61) ;  /* 0x00000000000c4947 */ /* 0x000fea0003800000 */
[----:B------:R-:W5:Y:S02]  /*2c70*/  LDG.E.U8 R156, desc[UR36][R162.64+0x19] ;  /* 0x00001924a29c7981 */ /* 0x000f64000c1e1100 */
[----:B-----5:R-:W-:-:S05]  /*2c80*/  PRMT R22, R156, 0x8880, RZ ;  /* 0x000088809c167816 */ /* 0x020fca00000000ff */
[----:B------:R-:W-:-:S07]  /*2c90*/  IMAD R167, R22, R155, RZ ;  /* 0x0000009b16a77224 */ /* 0x000fce00078e02ff */
.L_x_61:
[----:B------:R-:W-:Y:S05]  /*2ca0*/  BSYNC B1 ;  /* 0x0000000000017941 */ /* 0x000fea0003800000 */
.L_x_60:
        /* <DEDUP_REMOVED lines=10> */
.L_x_63:
[----:B------:R-:W-:Y:S05]  /*2d50*/  BSYNC B1 ;  /* 0x0000000000017941 */ /* 0x000fea0003800000 */
.L_x_62:
[----:B--2---:R-:W-:Y:S01]  /*2d60*/  @!P2 IMAD R91, R102, R154, R167 ;  /* 0x0000009a665ba224 */ /* 0x004fe200078e02a7 */
[----:B------:R-:W-:Y:S04]  /*2d70*/  BSSY B1, `(.L_x_64) ;  /* 0x0000006000017945 */ /* 0x000fe80003800000 */
[----:B------:R2:W-:Y:S01]  /*2d80*/  @!P2 STG.E.U8 desc[UR36][R12.64+0x18], R91 ;  /* 0x0000185b0c00a986 */ /* 0x0005e2000c101124 */
[----:B------:R-:W-:Y:S05]  /*2d90*/  @P3 BRA `(.L_x_65) ;  /* 0x00000000000c3947 */ /* 0x000fea0003800000 */
[----:B------:R-:W5:Y:S02]  /*2da0*/  LDG.E.U8 R156, desc[UR36][R88.64+0x19] ;  /* 0x00001924589c7981 */ /* 0x000f64000c1e1100 */
[----:B-----5:R-:W-:-:S05]  /*2db0*/  PRMT R22, R156, 0x8880, RZ ;  /* 0x000088809c167816 */ /* 0x020fca00000000ff */
[----:B------:R-:W-:-:S07]  /*2dc0*/  IMAD R167, R22, R155, RZ ;  /* 0x0000009b16a77224 */ /* 0x000fce00078e02ff */
.L_x_65:
[----:B------:R-:W-:Y:S05]  /*2dd0*/  BSYNC B1 ;  /* 0x0000000000017941 */ /* 0x000fea0003800000 */
.L_x_64:
[----:B------:R-:W-:Y:S01]  /*2de0*/  @!P3 IMAD R103, R103, R154, R167 ;  /* 0x0000009a6767b224 */ /* 0x000fe200078e02a7 */
[----:B------:R-:W-:Y:S04]  /*2df0*/  BSSY B1, `(.L_x_66) ;  /* 0x0000006000017945 */ /* 0x000fe80003800000 */
[----:B------:R0:W-:Y:S01]  /*2e00*/  @!P3 STG.E.U8 desc[UR36][R12.64+0x19], R103 ;  /* 0x000019670c00b986 */ /* 0x0001e2000c101124 */
[----:B------:R-:W-:Y:S05]  /*2e10*/  @P4 BRA `(.L_x_67) ;  /* 0x00000000000c4947 */ /* 0x000fea0003800000 */
[----:B------:R-:W5:Y:S02]  /*2e20*/  LDG.E.U8 R156, desc[UR36][R162.64+0x20] ;  /* 0x00002024a29c7981 */ /* 0x000f64000c1e1100 */
[----:B-----5:R-:W-:-:S05]  /*2e30*/  PRMT R22, R156, 0x8880, RZ ;  /* 0x000088809c167816 */ /* 0x020fca00000000ff */
[----:B------:R-:W-:-:S07]  /*2e40*/  IMAD R167, R22, R155, RZ ;  /* 0x0000009b16a77224 */ /* 0x000fce00078e02ff */
.L_x_67:
[----:B------:R-:W-:Y:S05]  /*2e50*/  BSYNC B1 ;  /* 0x0000000000017941 */ /* 0x000fea0003800000 */
.L_x_66:
        /* <DEDUP_REMOVED lines=10> */
.L_x_69:
[----:B------:R-:W-:Y:S05]  /*2f00*/  BSYNC B1 ;  /* 0x0000000000017941 */ /* 0x000fea0003800000 */
.L_x_68:
[----:B------:R-:W-:Y:S01]  /*2f10*/  @!P2 IMAD R105, R105, R154, R167 ;  /* 0x0000009a6969a224 */ /* 0x000fe200078e02a7 */
[----:B------:R-:W-:Y:S04]  /*2f20*/  BSSY B1, `(.L_x_70) ;  /* 0x0000006000017945 */ /* 0x000fe80003800000 */
[----:B------:R0:W-:Y:S01]  /*2f30*/  @!P2 STG.E.U8 desc[UR36][R158.64+0x21], R105 ;  /* 0x000021699e00a986 */ /* 0x0001e2000c101124 */
[----:B------:R-:W-:Y:S05]  /*2f40*/  @P3 BRA `(.L_x_71) ;  /* 0x00000000000c3947 */ /* 0x000fea0003800000 */
[----:B------:R-:W5:Y:S02]  /*2f50*/  LDG.E.U8 R156, desc[UR36][R88.64+0x20] ;  /* 0x00002024589c7981 */ /* 0x000f64000c1e1100 */
[----:B-----5:R-:W-:-:S05]  /*2f60*/  PRMT R22, R156, 0x8880, RZ ;  /* 0x000088809c167816 */ /* 0x020fca00000000ff */
[----:B------:R-:W-:-:S07]  /*2f70*/  IMAD R167, R22, R155, RZ ;  /* 0x0000009b16a77224 */ /* 0x000fce00078e02ff */
.L_x_71:
[----:B------:R-:W-:Y:S05]  /*2f80*/  BSYNC B1 ;  /* 0x0000000000017941 */ /* 0x000fea0003800000 */
.L_x_70:
[----:B--2---:R-:W-:Y:S01]  /*2f90*/  @!P3 IMAD R91, R106, R154, R167 ;  /* 0x0000009a6a5bb224 */ /* 0x004fe200078e02a7 */
[----:B------:R-:W-:Y:S04]  /*2fa0*/  BSSY B1, `(.L_x_72) ;  /* 0x0000006000017945 */ /* 0x000fe80003800000 */
[----:B------:R2:W-:Y:S01]  /*2fb0*/  @!P3 STG.E.U8 desc[UR36][R12.64+0x20], R91 ;  /* 0x0000205b0c00b986 */ /* 0x0005e2000c101124 */
[----:B------:R-:W-:Y:S05]  /*2fc0*/  @P4 BRA `(.L_x_73) ;  /* 0x00000000000c4947 */ /* 0x000fea0003800000 */
[----:B------:R-:W5:Y:S02]  /*2fd0*/  LDG.E.U8 R156, desc[UR36][R88.64+0x21] ;  /* 0x00002124589c7981 */ /* 0x000f64000c1e1100 */
[----:B-----5:R-:W-:-:S05]  /*2fe0*/  PRMT R22, R156, 0x8880, RZ ;  /* 0x000088809c167816 */ /* 0x020fca00000000ff */
[----:B------:R-:W-:-:S07]  /*2ff0*/  IMAD R167, R22, R155, RZ ;  /* 0x0000009b16a77224 */ /* 0x000fce00078e02ff */
.L_x_73:
[----:B------:R-:W-:Y:S05]  /*3000*/  BSYNC B1 ;  /* 0x0000000000017941 */ /* 0x000fea0003800000 */
.L_x_72:
        /* <DEDUP_REMOVED lines=10> */
.L_x_75:
[----:B------:R-:W-:Y:S05]  /*30b0*/  BSYNC B1 ;  /* 0x0000000000017941 */ /* 0x000fea0003800000 */
.L_x_74:
[----:B--2---:R-:W-:Y:S01]  /*30c0*/  @!P2 IMAD R91, R108, R154, R167 ;  /* 0x0000009a6c5ba224 */ /* 0x004fe200078e02a7 */
[----:B------:R-:W-:Y:S04]  /*30d0*/  BSSY B1, `(.L_x_76) ;  /* 0x0000006000017945 */ /* 0x000fe80003800000 */
[----:B------:R2:W-:Y:S01]  /*30e0*/  @!P2 STG.E.U8 desc[UR36][R158.64+0x28], R91 ;  /* 0x0000285b9e00a986 */ /* 0x0005e2000c101124 */
[----:B------:R-:W-:Y:S05]  /*30f0*/  @P3 BRA `(.L_x_77) ;  /* 0x00000000000c3947 */ /* 0x000fea0003800000 */
[----:B------:R-:W5:Y:S02]  /*3100*/  LDG.E.U8 R156, desc[UR36][R162.64+0x29] ;  /* 0x00002924a29c7981 */ /* 0x000f64000c1e1100 */
[----:B-----5:R-:W-:-:S05]  /*3110*/  PRMT R22, R156, 0x8880, RZ ;  /* 0x000088809c167816 */ /* 0x020fca00000000ff */
[----:B------:R-:W-:-:S07]  /*3120*/  IMAD R167, R22, R155, RZ ;  /* 0x0000009b16a77224 */ /* 0x000fce00078e02ff */
.L_x_77:
[----:B------:R-:W-:Y:S05]  /*3130*/  BSYNC B1 ;  /* 0x0000000000017941 */ /* 0x000fea0003800000 */
.L_x_76:
[----:B------:R-:W-:Y:S01]  /*3140*/  @!P3 IMAD R109, R109, R154, R167 ;  /* 0x0000009a6d6db224 */ /* 0x000fe200078e02a7 */
[----:B------:R-:W-:Y:S04]  /*3150*/  BSSY B1, `(.L_x_78) ;  /* 0x0000006000017945 */ /* 0x000fe80003800000 */
[----:B------:R0:W-:Y:S01]  /*3160*/  @!P3 STG.E.U8 desc[UR36][R158.64+0x29], R109 ;  /* 0x0000296d9e00b986 */ /* 0x0001e2000c101124 */
[----:B------:R-:W-:Y:S05]  /*3170*/  @P4 BRA `(.L_x_79) ;  /* 0x00000000000c4947 */ /* 0x000fea0003800000 */
[----:B------:R-:W5:Y:S02]  /*3180*/  LDG.E.U8 R156, desc[UR36][R88.64+0x28] ;  /* 0x00002824589c7981 */ /* 0x000f64000c1e1100 */
[----:B-----5:R-:W-:-:S05]  /*3190*/  PRMT R22, R156, 0x8880, RZ ;  /* 0x000088809c167816 */ /* 0x020fca00000000ff */
[----:B------:R-:W-:-:S07]  /*31a0*/  IMAD R167, R22, R155, RZ ;  /* 0x0000009b16a77224 */ /* 0x000fce00078e02ff */
.L_x_79:
[----:B------:R-:W-:Y:S05]  /*31b0*/  BSYNC B1 ;  /* 0x0000000000017941 */ /* 0x000fea0003800000 */
.L_x_78:
        /* <DEDUP_REMOVED lines=10> */
.L_x_81:
[----:B------:R-:W-:Y:S05]  /*3260*/  BSYNC B1 ;  /* 0x0000000000017941 */ /* 0x000fea0003800000 */
.L_x_80:
[----:B------:R-:W-:Y:S01]  /*3270*/  @!P2 IMAD R111, R111, R154, R167 ;  /* 0x0000009a6f6fa224 */ /* 0x000fe200078e02a7 */
[----:B------:R-:W-:Y:S04]  /*3280*/  BSSY B1, `(.L_x_82) ;  /* 0x0000006000017945 */ /* 0x000fe80003800000 */
[----:B------:R0:W-:Y:S01]  /*3290*/  @!P2 STG.E.U8 desc[UR36][R12.64+0x29], R111 ;  /* 0x0000296f0c00a986 */ /* 0x0001e2000c101124 */
[----:B------:R-:W-:Y:S05]  /*32a0*/  @P3 BRA `(.L_x_83) ;  /* 0x00000000000c3947 */ /* 0x000fea0003800000 */
[----:B------:R-:W5:Y:S02]  /*32b0*/  LDG.E.U8 R156, desc[UR36][R162.64+0x30] ;  /* 0x00003024a29c7981 */ /* 0x000f64000c1e1100 */
[----:B-----5:R-:W-:-:S05]  /*32c0*/  PRMT R22, R156, 0x8880, RZ ;  /* 0x000088809c167816 */ /* 0x020fca00000000ff */
[----:B------:R-:W-:-:S07]  /*32d0*/  IMAD R167, R22, R155, RZ ;  /* 0x0000009b16a77224 */ /* 0x000fce00078e02ff */
.L_x_83:
[----:B------:R-:W-:Y:S05]  /*32e0*/  BSYNC B1 ;  /* 0x0000000000017941 */ /* 0x000fea0003800000 */
.L_x_82:
[----:B--2---:R-:W-:Y:S01]  /*32f0*/  @!P3 IMAD R91, R112, R154, R167 ;  /* 0x0000009a705bb224 */ /* 0x004fe200078e02a7 */
[----:B------:R-:W-:Y:S04]  /*3300*/  BSSY B1, `(.L_x_84) ;  /* 0x0000006000017945 */ /* 0x000fe80003800000 */
[----:B------:R2:W-:Y:S01]  /*3310*/  @!P3 STG.E.U8 desc[UR36][R158.64+0x30], R91 ;  /* 0x0000305b9e00b986 */ /* 0x0005e2000c101124 */
[----:B------:R-:W-:Y:S05]  /*3320*/  @P4 BRA `(.L_x_85) ;  /* 0x00000000000c4947 */ /* 0x000fea0003800000 */
[----:B------:R-:W5:Y:S02]  /*3330*/  LDG.E.U8 R156, desc[UR36][R162.64+0x31] ;  /* 0x00003124a29c7981 */ /* 0x000f64000c1e1100 */
[----:B-----5:R-:W-:-:S05]  /*3340*/  PRMT R22, R156, 0x8880, RZ ;  /* 0x000088809c167816 */ /* 0x020fca00000000ff */
[----:B------:R-:W-:-:S07]  /*3350*/  IMAD R167, R22, R155, RZ ;  /* 0x0000009b16a77224 */ /* 0x000fce00078e02ff */
.L_x_85:
[----:B------:R-:W-:Y:S05]  /*3360*/  BSYNC B1 ;  /* 0x0000000000017941 */ /* 0x000fea0003800000 */
.L_x_84:
        /* <DEDUP_REMOVED lines=10> */
.L_x_87:
[----:B------:R-:W-:Y:S05]  /*3410*/  BSYNC B1 ;  /* 0x0000000000017941 */ /* 0x000fea0003800000 */
.L_x_86:
[----:B--2---:R-:W-:Y:S01]  /*3420*/  @!P2 IMAD R91, R114, R154, R167 ;  /* 0x0000009a725ba224 */ /* 0x004fe200078e02a7 */
[----:B------:R-:W-:Y:S04]  /*3430*/  BSSY B1, `(.L_x_88) ;  /* 0x0000006000017945 */ /* 0x000fe80003800000 */
[----:B------:R2:W-:Y:S01]  /*3440*/  @!P2 STG.E.U8 desc[UR36][R12.64+0x30], R91 ;  /* 0x0000305b0c00a986 */ /* 0x0005e2000c101124 */
[----:B------:R-:W-:Y:S05]  /*3450*/  @P3 BRA `(.L_x_89) ;  /* 0x00000000000c3947 */ /* 0x000fea0003800000 */
[----:B------:R-:W5:Y:S02]  /*3460*/  LDG.E.U8 R156, desc[UR36][R88.64+0x31] ;  /* 0x00003124589c7981 */ /* 0x000f64000c1e1100 */
[----:B-----5:R-:W-:-:S05]  /*3470*/  PRMT R22, R156, 0x8880, RZ ;  /* 0x000088809c167816 */ /* 0x020fca00000000ff */
[----:B------:R-:W-:-:S07]  /*3480*/  IMAD R167, R22, R155, RZ ;  /* 0x0000009b16a77224 */ /* 0x000fce00078e02ff */
.L_x_89:
[----:B------:R-:W-:Y:S05]  /*3490*/  BSYNC B1 ;  /* 0x0000000000017941 */ /* 0x000fea0003800000 */
.L_x_88:
[----:B------:R-:W-:Y:S01]  /*34a0*/  @!P3 IMAD R115, R115, R154, R167 ;  /* 0x0000009a7373b224 */ /* 0x000fe200078e02a7 */
[----:B------:R-:W-:Y:S04]  /*34b0*/  BSSY B1, `(.L_x_90) ;  /* 0x0000006000017945 */ /* 0x000fe80003800000 */
[----:B------:R0:W-:Y:S01]  /*34c0*/  @!P3 STG.E.U8 desc[UR36][R12.64+0x31], R115 ;  /* 0x000031730c00b986 */ /* 0x0001e2000c101124 */
[----:B------:R-:W-:Y:S05]  /*34d0*/  @P4 BRA `(.L_x_91) ;  /* 0x00000000000c4947 */ /* 0x000fea0003800000 */
[----:B------:R-:W5:Y:S02]  /*34e0*/  LDG.E.U8 R156, desc[UR36][R162.64+0x38] ;  /* 0x00003824a29c7981 */ /* 0x000f64000c1e1100 */
[----:B-----5:R-:W-:-:S05]  /*34f0*/  PRMT R22, R156, 0x8880, RZ ;  /* 0x000088809c167816 */ /* 0x020fca00000000ff */
[----:B------:R-:W-:-:S07]  /*3500*/  IMAD R167, R22, R155, RZ ;  /* 0x0000009b16a77224 */ /* 0x000fce00078e02ff */
.L_x_91:
[----:B------:R-:W-:Y:S05]  /*3510*/  BSYNC B1 ;  /* 0x0000000000017941 */ /* 0x000fea0003800000 */
.L_x_90:
        /* <DEDUP_REMOVED lines=10> */
.L_x_93:
[----:B------:R-:W-:Y:S05]  /*35c0*/  BSYNC B1 ;  /* 0x0000000000017941 */ /* 0x000fea0003800000 */
.L_x_92:
[----:B------:R-:W-:Y:S01]  /*35d0*/  @!P2 IMAD R117, R117, R154, R167 ;  /* 0x0000009a7575a224 */ /* 0x000fe200078e02a7 */
[----:B------:R-:W-:Y:S04]  /*35e0*/  BSSY B1, `(.L_x_94) ;  /* 0x0000006000017945 */ /* 0x000fe80003800000 */
[----:B------:R0:W-:Y:S01]  /*35f0*/  @!P2 STG.E.U8 desc[UR36][R158.64+0x39], R117 ;  /* 0x000039759e00a986 */ /* 0x0001e2000c101124 */
[----:B------:R-:W-:Y:S05]  /*3600*/  @P3 BRA `(.L_x_95) ;  /* 0x00000000000c3947 */ /* 0x000fea0003800000 */
[----:B------:R-:W5:Y:S02]  /*3610*/  LDG.E.U8 R156, desc[UR36][R88.64+0x38] ;  /* 0x00003824589c7981 */ /* 0x000f64000c1e1100 */
[----:B-----5:R-:W-:-:S05]  /*3620*/  PRMT R22, R156, 0x8880, RZ ;  /* 0x000088809c167816 */ /* 0x020fca00000000ff */
[----:B------:R-:W-:-:S07]  /*3630*/  IMAD R167, R22, R155, RZ ;  /* 0x0000009b16a77224 */ /* 0x000fce00078e02ff */
.L_x_95:
[----:B------:R-:W-:Y:S05]  /*3640*/  BSYNC B1 ;  /* 0x0000000000017941 */ /* 0x000fea0003800000 */
.L_x_94:
[----:B--2---:R-:W-:Y:S01]  /*3650*/  @!P3 IMAD R91, R118, R154, R167 ;  /* 0x0000009a765bb224 */ /* 0x004fe200078e02a7 */
[----:B------:R-:W-:Y:S04]  /*3660*/  BSSY B1, `(.L_x_96) ;  /* 0x0000006000017945 */ /* 0x000fe80003800000 */
[----:B------:R2:W-:Y:S01]  /*3670*/  @!P3 STG.E.U8 desc[UR36][R12.64+0x38], R91 ;  /* 0x0000385b0c00b986 */ /* 0x0005e2000c101124 */
[----:B------:R-:W-:Y:S05]  /*3680*/  @P4 BRA `(.L_x_97) ;  /* 0x00000000000c4947 */ /* 0x000fea0003800000 */
[----:B------:R-:W5:Y:S02]  /*3690*/  LDG.E.U8 R156, desc[UR36][R88.64+0x39] ;  /* 0x00003924589c7981 */ /* 0x000f64000c1e1100 */
[----:B-----5:R-:W-:-:S05]  /*36a0*/  PRMT R22, R156, 0x8880, RZ ;  /* 0x000088809c167816 */ /* 0x020fca00000000ff */
[----:B------:R-:W-:-:S07]  /*36b0*/  IMAD R167, R22, R155, RZ ;  /* 0x0000009b16a77224 */ /* 0x000fce00078e02ff */
.L_x_97:
[----:B------:R-:W-:Y:S05]  /*36c0*/  BSYNC B1 ;  /* 0x0000000000017941 */ /* 0x000fea0003800000 */
.L_x_96:
        /* <DEDUP_REMOVED lines=10> */
.L_x_99:
[----:B------:R-:W-:Y:S05]  /*3770*/  BSYNC B1 ;  /* 0x0000000000017941 */ /* 0x000fea0003800000 */
.L_x_98:
[----:B--2---:R-:W-:Y:S01]  /*3780*/  @!P2 IMAD R91, R120, R154, R167 ;  /* 0x0000009a785ba224 */ /* 0x004fe200078e02a7 */
[----:B------:R-:W-:Y:S04]  /*3790*/  BSSY B1, `(.L_x_100) ;  /* 0x0000006000017945 */ /* 0x000fe80003800000 */
[----:B------:R2:W-:Y:S01]  /*37a0*/  @!P2 STG.E.U8 desc[UR36][R158.64+0x40], R91 ;  /* 0x0000405b9e00a986 */ /* 0x0005e2000c101124 */
[----:B------:R-:W-:Y:S05]  /*37b0*/  @P3 BRA `(.L_x_101) ;  /* 0x00000000000c3947 */ /* 0x000fea0003800000 */
[----:B------:R-:W5:Y:S02]  /*37c0*/  LDG.E.U8 R156, desc[UR36][R162.64+0x41] ;  /* 0x00004124a29c7981 */ /* 0x000f64000c1e1100 */
[----:B-----5:R-:W-:-:S05]  /*37d0*/  PRMT R22, R156, 0x8880, RZ ;  /* 0x000088809c167816 */ /* 0x020fca00000000ff */
[----:B------:R-:W-:-:S07]  /*37e0*/  IMAD R167, R22, R155, RZ ;  /* 0x0000009b16a77224 */ /* 0x000fce00078e02ff */
.L_x_101:
[----:B------:R-:W-:Y:S05]  /*37f0*/  BSYNC B1 ;  /* 0x0000000000017941 */ /* 0x000fea0003800000 */
.L_x_100:
[----:B------:R-:W-:Y:S01]  /*3800*/  @!P3 IMAD R121, R121, R154, R167 ;  /* 0x0000009a7979b224 */ /* 0x000fe200078e02a7 */
[----:B------:R-:W-:Y:S04]  /*3810*/  BSSY B1, `(.L_x_102) ;  /* 0x0000006000017945 */ /* 0x000fe80003800000 */
[----:B------:R0:W-:Y:S01]  /*3820*/  @!P3 STG.E.U8 desc[UR36][R158.64+0x41], R121 ;  /* 0x000041799e00b986 */ /* 0x0001e2000c101124 */
[----:B------:R-:W-:Y:S05]  /*3830*/  @P4 BRA `(.L_x_103) ;  /* 0x00000000000c4947 */ /* 0x000fea0003800000 */
[----:B------:R-:W5:Y:S02]  /*3840*/  LDG.E.U8 R156, desc[UR36][R88.64+0x40] ;  /* 0x00004024589c7981 */ /* 0x000f64000c1e1100 */
[----:B-----5:R-:W-:-:S05]  /*3850*/  PRMT R22, R156, 0x8880, RZ ;  /* 0x000088809c167816 */ /* 0x020fca00000000ff */
[----:B------:R-:W-:-:S07]  /*3860*/  IMAD R167, R22, R155, RZ ;  /* 0x0000009b16a77224 */ /* 0x000fce00078e02ff */
.L_x_103:
[----:B------:R-:W-:Y:S05]  /*3870*/  BSYNC B1 ;  /* 0x0000000000017941 */ /* 0x000fea0003800000 */
.L_x_102:
        /* <DEDUP_REMOVED lines=10> */
.L_x_105:
[----:B------:R-:W-:Y:S05]  /*3920*/  BSYNC B1 ;  /* 0x0000000000017941 */ /* 0x000fea0003800000 */
.L_x_104:
[----:B------:R-:W-:Y:S01]  /*3930*/  @!P2 IMAD R123, R123, R154, R167 ;  /* 0x0000009a7b7ba224 */ /* 0x000fe200078e02a7 */
[----:B------:R-:W-:Y:S04]  /*3940*/  BSSY B1, `(.L_x_106) ;  /* 0x0000006000017945 */ /* 0x000fe80003800000 */
[----:B------:R0:W-:Y:S01]  /*3950*/  @!P2 STG.E.U8 desc[UR36][R12.64+0x41], R123 ;  /* 0x0000417b0c00a986 */ /* 0x0001e2000c101124 */
[----:B------:R-:W-:Y:S05]  /*3960*/  @P3 BRA `(.L_x_107) ;  /* 0x00000000000c3947 */ /* 0x000fea0003800000 */
[----:B------:R-:W5:Y:S02]  /*3970*/  LDG.E.U8 R156, desc[UR36][R162.64+0x48] ;  /* 0x00004824a29c7981 */ /* 0x000f64000c1e1100 */
[----:B-----5:R-:W-:-:S05]  /*3980*/  PRMT R22, R156, 0x8880, RZ ;  /* 0x000088809c167816 */ /* 0x020fca00000000ff */
[----:B------:R-:W-:-:S07]  /*3990*/  IMAD R167, R22, R155, RZ ;  /* 0x0000009b16a77224 */ /* 0x000fce00078e02ff */
.L_x_107:
[----:B------:R-:W-:Y:S05]  /*39a0*/  BSYNC B1 ;  /* 0x0000000000017941 */ /* 0x000fea0003800000 */
.L_x_106:
[----:B--2---:R-:W-:Y:S01]  /*39b0*/  @!P3 IMAD R91, R124, R154, R167 ;  /* 0x0000009a7c5bb224 */ /* 0x004fe200078e02a7 */
[----:B------:R-:W-:Y:S04]  /*39c0*/  BSSY B1, `(.L_x_108) ;  /* 0x0000006000017945 */ /* 0x000fe80003800000 */
[----:B------:R2:W-:Y:S01]  /*39d0*/  @!P3 STG.E.U8 desc[UR36][R158.64+0x48], R91 ;  /* 0x0000485b9e00b986 */ /* 0x0005e2000c101124 */
[----:B------:R-:W-:Y:S05]  /*39e0*/  @P4 BRA `(.L_x_109) ;  /* 0x00000000000c4947 */ /* 0x000fea0003800000 */
[----:B------:R-:W5:Y:S02]  /*39f0*/  LDG.E.U8 R156, desc[UR36][R162.64+0x49] ;  /* 0x00004924a29c7981 */ /* 0x000f64000c1e1100 */
[----:B-----5:R-:W-:-:S05]  /*3a00*/  PRMT R22, R156, 0x8880, RZ ;  /* 0x000088809c167816 */ /* 0x020fca00000000ff */
[----:B------:R-:W-:-:S07]  /*3a10*/  IMAD R167, R22, R155, RZ ;  /* 0x0000009b16a77224 */ /* 0x000fce00078e02ff */
.L_x_109:
[----:B------:R-:W-:Y:S05]  /*3a20*/  BSYNC B1 ;  /* 0x0000000000017941 */ /* 0x000fea0003800000 */
.L_x_108:
        /* <DEDUP_REMOVED lines=10> */
.L_x_111:
[----:B------:R-:W-:Y:S05]  /*3ad0*/  BSYNC B1 ;  /* 0x0000000000017941 */ /* 0x000fea0003800000 */
.L_x_110:
[----:B--2---:R-:W-:Y:S01]  /*3ae0*/  @!P2 IMAD R91, R126, R154, R167 ;  /* 0x0000009a7e5ba224 */ /* 0x004fe200078e02a7 */
[----:B------:R-:W-:Y:S04]  /*3af0*/  BSSY B1, `(.L_x_112) ;  /* 0x0000006000017945 */ /* 0x000fe80003800000 */
[----:B------:R2:W-:Y:S01]  /*3b00*/  @!P2 STG.E.U8 desc[UR36][R12.64+0x48], R91 ;  /* 0x0000485b0c00a986 */ /* 0x0005e2000c101124 */
[----:B------:R-:W-:Y:S05]  /*3b10*/  @P3 BRA `(.L_x_113) ;  /* 0x00000000000c3947 */ /* 0x000fea0003800000 */
[----:B------:R-:W5:Y:S02]  /*3b20*/  LDG.E.U8 R156, desc[UR36][R88.64+0x49] ;  /* 0x00004924589c7981 */ /* 0x000f64000c1e1100 */
[----:B-----5:R-:W-:-:S05]  /*3b30*/  PRMT R22, R156, 0x8880, RZ ;  /* 0x000088809c167816 */ /* 0x020fca00000000ff */
[----:B------:R-:W-:-:S07]  /*3b40*/  IMAD R167, R22, R155, RZ ;  /* 0x0000009b16a77224 */ /* 0x000fce00078e02ff */
.L_x_113:
[----:B------:R-:W-:Y:S05]  /*3b50*/  BSYNC B1 ;  /* 0x0000000000017941 */ /* 0x000fea0003800000 */
.L_x_112:
[----:B------:R-:W-:Y:S01]  /*3b60*/  @!P3 IMAD R127, R127, R154, R167 ;  /* 0x0000009a7f7fb224 */ /* 0x000fe200078e02a7 */
[----:B------:R-:W-:Y:S04]  /*3b70*/  BSSY B1, `(.L_x_114) ;  /* 0x0000006000017945 */ /* 0x000fe80003800000 */
[----:B------:R0:W-:Y:S01]  /*3b80*/  @!P3 STG.E.U8 desc[UR36][R12.64+0x49], R127 ;  /* 0x0000497f0c00b986 */ /* 0x0001e2000c101124 */
[----:B------:R-:W-:Y:S05]  /*3b90*/  @P4 BRA `(.L_x_115) ;  /* 0x00000000000c4947 */ /* 0x000fea0003800000 */
[----:B------:R-:W5:Y:S02]  /*3ba0*/  LDG.E.U8 R156, desc[UR36][R162.64+0x50] ;  /* 0x00005024a29c7981 */ /* 0x000f64000c1e1100 */
[----:B-----5:R-:W-:-:S05]  /*3bb0*/  PRMT R22, R156, 0x8880, RZ ;  /* 0x000088809c167816 */ /* 0x020fca00000000ff */
[----:B------:R-:W-:-:S07]  /*3bc0*/  IMAD R167, R22, R155, RZ ;  /* 0x0000009b16a77224 */ /* 0x000fce00078e02ff */
.L_x_115:
[----:B------:R-:W-:Y:S05]  /*3bd0*/  BSYNC B1 ;  /* 0x0000000000017941 */ /* 0x000fea0003800000 */
.L_x_114:
        /* <DEDUP_REMOVED lines=10> */
.L_x_117:
[----:B------:R-:W-:Y:S05]  /*3c80*/  BSYNC B1 ;  /* 0x0000000000017941 */ /* 0x000fea0003800000 */
.L_x_116:
[----:B------:R-:W-:Y:S01]  /*3c90*/  @!P2 IMAD R129, R129, R154, R167 ;  /* 0x0000009a8181a224 */ /* 0x000fe200078e02a7 */
[----:B------:R-:W-:Y:S04]  /*3ca0*/  BSSY B1, `(.L_x_118) ;  /* 0x0000006000017945 */ /* 0x000fe80003800000 */
[----:B------:R0:W-:Y:S01]  /*3cb0*/  @!P2 STG.E.U8 desc[UR36][R158.64+0x51], R129 ;  /* 0x000051819e00a986 */ /* 0x0001e2000c101124 */
[----:B------:R-:W-:Y:S05]  /*3cc0*/  @P3 BRA `(.L_x_119) ;  /* 0x00000000000c3947 */ /* 0x000fea0003800000 */
[----:B------:R-:W5:Y:S02]  /*3cd0*/  LDG.E.U8 R156, desc[UR36][R88.64+0x50] ;  /* 0x00005024589c7981 */ /* 0x000f64000c1e1100 */
[----:B-----5:R-:W-:-:S05]  /*3ce0*/  PRMT R22, R156, 0x8880, RZ ;  /* 0x000088809c167816 */ /* 0x020fca00000000ff */
[----:B------:R-:W-:-:S07]  /*3cf0*/  IMAD R167, R22, R155, RZ ;  /* 0x0000009b16a77224 */ /* 0x000fce00078e02ff */
.L_x_119:
[----:B------:R-:W-:Y:S05]  /*3d00*/  BSYNC B1 ;  /* 0x0000000000017941 */ /* 0x000fea0003800000 */
.L_x_118:
[----:B--2---:R-:W-:Y:S01]  /*3d10*/  @!P3 IMAD R91, R130, R154, R167 ;  /* 0x0000009a825bb224 */ /* 0x004fe200078e02a7 */
[----:B------:R-:W-:Y:S04]  /*3d20*/  BSSY B1, `(.L_x_120) ;  /* 0x0000006000017945 */ /* 0x000fe80003800000 */
[----:B------:R2:W-:Y:S01]  /*3d30*/  @!P3 STG.E.U8 desc[UR36][R12.64+0x50], R91 ;  /* 0x0000505b0c00b986 */ /* 0x0005e2000c101124 */
[----:B------:R-:W-:Y:S05]  /*3d40*/  @P4 BRA `(.L_x_121) ;  /* 0x00000000000c4947 */ /* 0x000fea0003800000 */
[----:B------:R-:W5:Y:S02]  /*3d50*/  LDG.E.U8 R156, desc[UR36][R88.64+0x51] ;  /* 0x00005124589c7981 */ /* 0x000f64000c1e1100 */
[----:B-----5:R-:W-:-:S05]  /*3d60*/  PRMT R22, R156, 0x8880, RZ ;  /* 0x000088809c167816 */ /* 0x020fca00000000ff */
[----:B------:R-:W-:-:S07]  /*3d70*/  IMAD R167, R22, R155, RZ ;  /* 0x0000009b16a77224 */ /* 0x000fce00078e02ff */
.L_x_121:
[----:B------:R-:W-:Y:S05]  /*3d80*/  BSYNC B1 ;  /* 0x0000000000017941 */ /* 0x000fea0003800000 */
.L_x_120:
        /* <DEDUP_REMOVED lines=10> */
.L_x_123:
[----:B------:R-:W-:Y:S05]  /*3e30*/  BSYNC B1 ;  /* 0x0000000000017941 */ /* 0x000fea0003800000 */
.L_x_122:
[----:B--2---:R-:W-:Y:S01]  /*3e40*/  @!P2 IMAD R91, R132, R154, R167 ;  /* 0x0000009a845ba224 */ /* 0x004fe200078e02a7 */
[----:B------:R-:W-:Y:S04]  /*3e50*/  BSSY B1, `(.L_x_124) ;  /* 0x0000006000017945 */ /* 0x000fe80003800000 */
[----:B------:R2:W-:Y:S01]  /*3e60*/  @!P2 STG.E.U8 desc[UR36][R158.64+0x58], R91 ;  /* 0x0000585b9e00a986 */ /* 0x0005e2000c101124 */
[----:B------:R-:W-:Y:S05]  /*3e70*/  @P3 BRA `(.L_x_125) ;  /* 0x00000000000c3947 */ /* 0x000fea0003800000 */
[----:B------:R-:W5:Y:S02]  /*3e80*/  LDG.E.U8 R156, desc[UR36][R162.64+0x59] ;  /* 0x00005924a29c7981 */ /* 0x000f64000c1e1100 */
[----:B-----5:R-:W-:-:S05]  /*3e90*/  PRMT R22, R156, 0x8880, RZ ;  /* 0x000088809c167816 */ /* 0x020fca00000000ff */
[----:B------:R-:W-:-:S07]  /*3ea0*/  IMAD R167, R22, R155, RZ ;  /* 0x0000009b16a77224 */ /* 0x000fce00078e02ff */
.L_x_125:
[----:B------:R-:W-:Y:S05]  /*3eb0*/  BSYNC B1 ;  /* 0x0000000000017941 */ /* 0x000fea0003800000 */
.L_x_124:
[----:B------:R-:W-:Y:S01]  /*3ec0*/  @!P3 IMAD R133, R133, R154, R167 ;  /* 0x0000009a8585b224 */ /* 0x000fe200078e02a7 */
[----:B------:R-:W-:Y:S04]  /*3ed0*/  BSSY B1, `(.L_x_126) ;  /* 0x0000006000017945 */ /* 0x000fe80003800000 */
[----:B------:R0:W-:Y:S01]  /*3ee0*/  @!P3 STG.E.U8 desc[UR36][R158.64+0x59], R133 ;  /* 0x000059859e00b986 */ /* 0x0001e2000c101124 */
[----:B------:R-:W-:Y:S05]  /*3ef0*/  @P4 BRA `(.L_x_127) ;  /* 0x00000000000c4947 */ /* 0x000fea0003800000 */
[----:B------:R-:W5:Y:S02]  /*3f00*/  LDG.E.U8 R156, desc[UR36][R88.64+0x58] ;  /* 0x00005824589c7981 */ /* 0x000f64000c1e1100 */
[----:B-----5:R-:W-:-:S05]  /*3f10*/  PRMT R22, R156, 0x8880, RZ ;  /* 0x000088809c167816 */ /* 0x020fca00000000ff */
[----:B------:R-:W-:-:S07]  /*3f20*/  IMAD R167, R22, R155, RZ ;  /* 0x0000009b16a77224 */ /* 0x000fce00078e02ff */
.L_x_127:
[----:B------:R-:W-:Y:S05]  /*3f30*/  BSYNC B1 ;  /* 0x0000000000017941 */ /* 0x000fea0003800000 */
.L_x_126:
        /* <DEDUP_REMOVED lines=10> */
.L_x_129:
[----:B------:R-:W-:Y:S05]  /*3fe0*/  BSYNC B1 ;  /* 0x0000000000017941 */ /* 0x000fea0003800000 */
.L_x_128:
[----:B------:R-:W-:Y:S01]  /*3ff0*/  @!P2 IMAD R135, R135, R154, R167 ;  /* 0x0000009a8787a224 */ /* 0x000fe200078e02a7 */
[----:B------:R-:W-:Y:S04]  /*4000*/  BSSY B1, `(.L_x_130) ;  /* 0x0000006000017945 */ /* 0x000fe80003800000 */
[----:B------:R0:W-:Y:S01]  /*4010*/  @!P2 STG.E.U8 desc[UR36][R12.64+0x59], R135 ;  /* 0x000059870c00a986 */ /* 0x0001e2000c101124 */
[----:B------:R-:W-:Y:S05]  /*4020*/  @P3 BRA `(.L_x_131) ;  /* 0x00000000000c3947 */ /* 0x000fea0003800000 */
[----:B------:R-:W5:Y:S02]  /*4030*/  LDG.E.U8 R156, desc[UR36][R162.64+0x60] ;  /* 0x00006024a29c7981 */ /* 0x000f64000c1e1100 */
[----:B-----5:R-:W-:-:S05]  /*4040*/  PRMT R22, R156, 0x8880, RZ ;  /* 0x000088809c167816 */ /* 0x020fca00000000ff */
[----:B------:R-:W-:-:S07]  /*4050*/  IMAD R167, R22, R155, RZ ;  /* 0x0000009b16a77224 */ /* 0x000fce00078e02ff */
.L_x_131:
[----:B------:R-:W-:Y:S05]  /*4060*/  BSYNC B1 ;  /* 0x0000000000017941 */ /* 0x000fea0003800000 */
.L_x_130:
[----:B--2---:R-:W-:Y:S01]  /*4070*/  @!P3 IMAD R91, R136, R154, R167 ;  /* 0x0000009a885bb224 */ /* 0x004fe200078e02a7 */
[----:B------:R-:W-:Y:S04]  /*4080*/  BSSY B1, `(.L_x_132) ;  /* 0x0000006000017945 */ /* 0x000fe80003800000 */
[----:B------:R2:W-:Y:S01]  /*4090*/  @!P3 STG.E.U8 desc[UR36][R158.64+0x60], R91 ;  /* 0x0000605b9e00b986 */ /* 0x0005e2000c101124 */
[----:B------:R-:W-:Y:S05]  /*40a0*/  @P4 BRA `(.L_x_133) ;  /* 0x00000000000c4947 */ /* 0x000fea0003800000 */
[----:B------:R-:W5:Y:S02]  /*40b0*/  LDG.E.U8 R156, desc[UR36][R162.64+0x61] ;  /* 0x00006124a29c7981 */ /* 0x000f64000c1e1100 */
[----:B-----5:R-:W-:-:S05]  /*40c0*/  PRMT R22, R156, 0x8880, RZ ;  /* 0x000088809c167816 */ /* 0x020fca00000000ff */
[----:B------:R-:W-:-:S07]  /*40d0*/  IMAD R167, R22, R155, RZ ;  /* 0x0000009b16a77224 */ /* 0x000fce00078e02ff */
.L_x_133:
[----:B------:R-:W-:Y:S05]  /*40e0*/  BSYNC B1 ;  /* 0x0000000000017941 */ /* 0x000fea0003800000 */
.L_x_132:
        /* <DEDUP_REMOVED lines=10> */
.L_x_135:
[----:B------:R-:W-:Y:S05]  /*4190*/  BSYNC B1 ;  /* 0x0000000000017941 */ /* 0x000fea0003800000 */
.L_x_134:
[----:B--2---:R-:W-:Y:S01]  /*41a0*/  @!P2 IMAD R91, R138, R154, R167 ;  /* 0x0000009a8a5ba224 */ /* 0x004fe200078e02a7 */
[----:B------:R-:W-:Y:S04]  /*41b0*/  BSSY B1, `(.L_x_136) ;  /* 0x0000006000017945 */ /* 0x000fe80003800000 */
[----:B------:R2:W-:Y:S01]  /*41c0*/  @!P2 STG.E.U8 desc[UR36][R12.64+0x60], R91 ;  /* 0x0000605b0c00a986 */ /* 0x0005e2000c101124 */
[----:B------:R-:W-:Y:S05]  /*41d0*/  @P3 BRA `(.L_x_137) ;  /* 0x00000000000c3947 */ /* 0x000fea0003800000 */
[----:B------:R-:W5:Y:S02]  /*41e0*/  LDG.E.U8 R156, desc[UR36][R88.64+0x61] ;  /* 0x00006124589c7981 */ /* 0x000f64000c1e1100 */
[----:B-----5:R-:W-:-:S05]  /*41f0*/  PRMT R22, R156, 0x8880, RZ ;  /* 0x000088809c167816 */ /* 0x020fca00000000ff */
[----:B------:R-:W-:-:S07]  /*4200*/  IMAD R167, R22, R155, RZ ;  /* 0x0000009b16a77224 */ /* 0x000fce00078e02ff */
.L_x_137:
[----:B------:R-:W-:Y:S05]  /*4210*/  BSYNC B1 ;  /* 0x0000000000017941 */ /* 0x000fea0003800000 */
.L_x_136:
[----:B------:R-:W-:Y:S01]  /*4220*/  @!P3 IMAD R139, R139, R154, R167 ;  /* 0x0000009a8b8bb224 */ /* 0x000fe200078e02a7 */
[----:B------:R-:W-:Y:S04]  /*4230*/  BSSY B1, `(.L_x_138) ;  /* 0x0000006000017945 */ /* 0x000fe80003800000 */
[----:B------:R0:W-:Y:S01]  /*4240*/  @!P3 STG.E.U8 desc[UR36][R12.64+0x61], R139 ;  /* 0x0000618b0c00b986 */ /* 0x0001e2000c101124 */
[----:B------:R-:W-:Y:S05]  /*4250*/  @P4 BRA `(.L_x_139) ;  /* 0x00000000000c4947 */ /* 0x000fea0003800000 */
[----:B------:R-:W5:Y:S02]  /*4260*/  LDG.E.U8 R156, desc[UR36][R162.64+0x68] ;  /* 0x00006824a29c7981 */ /* 0x000f64000c1e1100 */
[----:B-----5:R-:W-:-:S05]  /*4270*/  PRMT R22, R156, 0x8880, RZ ;  /* 0x000088809c167816 */ /* 0x020fca00000000ff */
[----:B------:R-:W-:-:S07]  /*4280*/  IMAD R167, R22, R155, RZ ;  /* 0x0000009b16a77224 */ /* 0x000fce00078e02ff */
.L_x_139:
[----:B------:R-:W-:Y:S05]  /*4290*/  BSYNC B1 ;  /* 0x0000000000017941 */ /* 0x000fea0003800000 */
.L_x_138:
        /* <DEDUP_REMOVED lines=10> */
.L_x_141:
[----:B------:R-:W-:Y:S05]  /*4340*/  BSYNC B1 ;  /* 0x0000000000017941 */ /* 0x000fea0003800000 */
.L_x_140:
[----:B------:R-:W-:Y:S01]  /*4350*/  @!P2 IMAD R141, R141, R154, R167 ;  /* 0x0000009a8d8da224 */ /* 0x000fe200078e02a7 */
[----:B------:R-:W-:Y:S04]  /*4360*/  BSSY B1, `(.L_x_142) ;  /* 0x0000006000017945 */ /* 0x000fe80003800000 */
[----:B------:R0:W-:Y:S01]  /*4370*/  @!P2 STG.E.U8 desc[UR36][R158.64+0x69], R141 ;  /* 0x0000698d9e00a986 */ /* 0x0001e2000c101124 */
[----:B------:R-:W-:Y:S05]  /*4380*/  @P3 BRA `(.L_x_143) ;  /* 0x00000000000c3947 */ /* 0x000fea0003800000 */
[----:B------:R-:W5:Y:S02]  /*4390*/  LDG.E.U8 R156, desc[UR36][R88.64+0x68] ;  /* 0x00006824589c7981 */ /* 0x000f64000c1e1100 */
[----:B-----5:R-:W-:-:S05]  /*43a0*/  PRMT R22, R156, 0x8880, RZ ;  /* 0x000088809c167816 */ /* 0x020fca00000000ff */
[----:B------:R-:W-:-:S07]  /*43b0*/  IMAD R167, R22, R155, RZ ;  /* 0x0000009b16a77224 */ /* 0x000fce00078e02ff */
.L_x_143:
[----:B------:R-:W-:Y:S05]  /*43c0*/  BSYNC B1 ;  /* 0x0000000000017941 */ /* 0x000fea0003800000 */
.L_x_142:
[----:B--2---:R-:W-:Y:S01]  /*43d0*/  @!P3 IMAD R91, R142, R154, R167 ;  /* 0x0000009a8e5bb224 */ /* 0x004fe200078e02a7 */
[----:B------:R-:W-:Y:S04]  /*43e0*/  BSSY B1, `(.L_x_144) ;  /* 0x0000006000017945 */ /* 0x000fe80003800000 */
[----:B------:R2:W-:Y:S01]  /*43f0*/  @!P3 STG.E.U8 desc[UR36][R12.64+0x68], R91 ;  /* 0x0000685b0c00b986 */ /* 0x0005e2000c101124 */
[----:B------:R-:W-:Y:S05]  /*4400*/  @P4 BRA `(.L_x_145) ;  /* 0x00000000000c4947 */ /* 0x000fea0003800000 */
[----:B------:R-:W5:Y:S02]  /*4410*/  LDG.E.U8 R156, desc[UR36][R88.64+0x69] ;  /* 0x00006924589c7981 */ /* 0x000f64000c1e1100 */
[----:B-----5:R-:W-:-:S05]  /*4420*/  PRMT R22, R156, 0x8880, RZ ;  /* 0x000088809c167816 */ /* 0x020fca00000000ff */
[----:B------:R-:W-:-:S07]  /*4430*/  IMAD R167, R22, R155, RZ ;  /* 0x0000009b16a77224 */ /* 0x000fce00078e02ff */
.L_x_145:
[----:B------:R-:W-:Y:S05]  /*4440*/  BSYNC B1 ;  /* 0x0000000000017941 */ /* 0x000fea0003800000 */
.L_x_144:
        /* <DEDUP_REMOVED lines=10> */
.L_x_147:
[----:B------:R-:W-:Y:S05]  /*44f0*/  BSYNC B1 ;  /* 0x0000000000017941 */ /* 0x000fea0003800000 */
.L_x_146:
[----:B--2---:R-:W-:Y:S01]  /*4500*/  @!P2 IMAD R91, R144, R154, R167 ;  /* 0x0000009a905ba224 */ /* 0x004fe200078e02a7 */
[----:B------:R-:W-:Y:S04]  /*4510*/  BSSY B1, `(.L_x_148) ;  /* 0x0000006000017945 */ /* 0x000fe80003800000 */
[----:B------:R2:W-:Y:S01]  /*4520*/  @!P2 STG.E.U8 desc[UR36][R158.64+0x70], R91 ;  /* 0x0000705b9e00a986 */ /* 0x0005e2000c101124 */
[----:B------:R-:W-:Y:S05]  /*4530*/  @P3 BRA `(.L_x_149) ;  /* 0x00000000000c3947 */ /* 0x000fea0003800000 */
[----:B------:R-:W5:Y:S02]  /*4540*/  LDG.E.U8 R156, desc[UR36][R162.64+0x71] ;  /* 0x00007124a29c7981 */ /* 0x000f64000c1e1100 */
[----:B-----5:R-:W-:-:S05]  /*4550*/  PRMT R22, R156, 0x8880, RZ ;  /* 0x000088809c167816 */ /* 0x020fca00000000ff */
[----:B------:R-:W-:-:S07]  /*4560*/  IMAD R167, R22, R155, RZ ;  /* 0x0000009b16a77224 */ /* 0x000fce00078e02ff */
.L_x_149:
[----:B------:R-:W-:Y:S05]  /*4570*/  BSYNC B1 ;  /* 0x0000000000017941 */ /* 0x000fea0003800000 */
.L_x_148:
[----:B------:R-:W-:Y:S01]  /*4580*/  @!P3 IMAD R145, R145, R154, R167 ;  /* 0x0000009a9191b224 */ /* 0x000fe200078e02a7 */
[----:B------:R-:W-:Y:S04]  /*4590*/  BSSY B1, `(.L_x_150) ;  /* 0x0000006000017945 */ /* 0x000fe80003800000 */
[----:B------:R0:W-:Y:S01]  /*45a0*/  @!P3 STG.E.U8 desc[UR36][R158.64+0x71], R145 ;  /* 0x000071919e00b986 */ /* 0x0001e2000c101124 */
[----:B------:R-:W-:Y:S05]  /*45b0*/  @P4 BRA `(.L_x_151) ;  /* 0x00000000000c4947 */ /* 0x000fea0003800000 */
[----:B------:R-:W5:Y:S02]  /*45c0*/  LDG.E.U8 R156, desc[UR36][R88.64+0x70] ;  /* 0x00007024589c7981 */ /* 0x000f64000c1e1100 */
[----:B-----5:R-:W-:-:S05]  /*45d0*/  PRMT R22, R156, 0x8880, RZ ;  /* 0x000088809c167816 */ /* 0x020fca00000000ff */
[----:B------:R-:W-:-:S07]  /*45e0*/  IMAD R167, R22, R155, RZ ;  /* 0x0000009b16a77224 */ /* 0x000fce00078e02ff */
.L_x_151:
[----:B------:R-:W-:Y:S05]  /*45f0*/  BSYNC B1 ;  /* 0x0000000000017941 */ /* 0x000fea0003800000 */
.L_x_150:
[----:B------:R-:W-:Y:S01]  /*4600*/  ISETP.LT.OR P2, PT, R164, 0x72, !P0 ;  /* 0x00000072a400780c */ /* 0x000fe20004741670 */
[----:B--2---:R-:W-:Y:S01]  /*4610*/  @!P4 IMAD R91, R146, R154, R167 ;  /* 0x0000009a925bc224 */ /* 0x004fe200078e02a7 */
[----:B------:R-:W-:Y:S01]  /*4620*/  BSSY B1, `(.L_x_152) ;  /* 0x0000009000017945 */ /* 0x000fe20003800000 */
[----:B------:R-:W-:-:S03]  /*4630*/  IADD3 R165, P3, R165, 0x80, RZ ;  /* 0x00000080a5a57810 */ /* 0x000fc60007f7e0ff */
[----:B------:R2:W-:Y:S01]  /*4640*/  @!P4 STG.E.U8 desc[UR36][R12.64+0x70], R91 ;  /* 0x0000705b0c00c986 */ /* 0x0005e2000c101124 */
[C---:B------:R-:W-:Y:S02]  /*4650*/  ISETP.LT.OR P4, PT, R164.reuse, 0x79, !P1 ;  /* 0x00000079a400780c */ /* 0x040fe40004f81670 */
[----:B------:R-:W-:-:S04]  /*4660*/  ISETP.LT.OR P1, PT, R164, 0x7a, !P1 ;  /* 0x0000007aa400780c */ /* 0x000fc80004f21670 */
[----:B------:R-:W-:Y:S09]  /*4670*/  @P2 BRA `(.L_x_153) ;  /* 0x00000000000c2947 */ /* 0x000ff20003800000 */
[----:B------:R-:W5:Y:S02]  /*4680*/  LDG.E.U8 R156, desc[UR36][R88.64+0x71] ;  /* 0x00007124589c7981 */ /* 0x000f64000c1e1100 */
[----:B-----5:R-:W-:-:S05]  /*4690*/  PRMT R22, R156, 0x8880, RZ ;  /* 0x000088809c167816 */ /* 0x020fca00000000ff */
[----:B------:R-:W-:-:S07]  /*46a0*/  IMAD R167, R22, R155, RZ ;  /* 0x0000009b16a77224 */ /* 0x000fce00078e02ff */
.L_x_153:
[----:B------:R-:W-:Y:S05]  /*46b0*/  BSYNC B1 ;  /* 0x0000000000017941 */ /* 0x000fea0003800000 */
.L_x_152:
[----:B------:R-:W-:Y:S01]  /*46c0*/  @!P2 IMAD R147, R147, R154, R167 ;  /* 0x0000009a9393a224 */ /* 0x000fe200078e02a7 */
[----:B------:R-:W-:Y:S04]  /*46d0*/  BSSY B1, `(.L_x_154) ;  /* 0x0000006000017945 */ /* 0x000fe80003800000 */
[----:B------:R0:W-:Y:S01]  /*46e0*/  @!P2 STG.E.U8 desc[UR36][R12.64+0x71], R147 ;  /* 0x000071930c00a986 */ /* 0x0001e2000c101124 */
[----:B------:R-:W-:Y:S05]  /*46f0*/  @P4 BRA `(.L_x_155) ;  /* 0x00000000000c4947 */ /* 0x000fea0003800000 */
[----:B------:R-:W5:Y:S02]  /*4700*/  LDG.E.U8 R156, desc[UR36][R162.64+0x78] ;  /* 0x00007824a29c7981 */ /* 0x000f64000c1e1100 */
[----:B-----5:R-:W-:-:S05]  /*4710*/  PRMT R22, R156, 0x8880, RZ ;  /* 0x000088809c167816 */ /* 0x020fca00000000ff */
[----:B------:R-:W-:-:S07]  /*4720*/  IMAD R167, R22, R155, RZ ;  /* 0x0000009b16a77224 */ /* 0x000fce00078e02ff */
.L_x_155:
[----:B------:R-:W-:Y:S05]  /*4730*/  BSYNC B1 ;  /* 0x0000000000017941 */ /* 0x000fea0003800000 */
.L_x_154:
[----:B--2---:R-:W-:Y:S01]  /*4740*/  @!P4 IMAD R91, R148, R154, R167 ;  /* 0x0000009a945bc224 */ /* 0x004fe200078e02a7 */
[----:B------:R-:W-:Y:S04]  /*4750*/  BSSY B1, `(.L_x_156) ;  /* 0x0000006000017945 */ /* 0x000fe80003800000 */
[----:B------:R2:W-:Y:S01]  /*4760*/  @!P4 STG.E.U8 desc[UR36][R158.64+0x78], R91 ;  /* 0x0000785b9e00c986 */ /* 0x0005e2000c101124 */
[----:B------:R-:W-:Y:S05]  /*4770*/  @P1 BRA `(.L_x_157) ;  /* 0x00000000000c1947 */ /* 0x000fea0003800000 */
[----:B------:R-:W5:Y:S02]  /*4780*/  LDG.E.U8 R156, desc[UR36][R162.64+0x79] ;  /* 0x00007924a29c7981 */ /* 0x000f64000c1e1100 */
[----:B-----5:R-:W-:-:S05]  /*4790*/  PRMT R22, R156, 0x8880, RZ ;  /* 0x000088809c167816 */ /* 0x020fca00000000ff */
[----:B------:R-:W-:-:S07]  /*47a0*/  IMAD R167, R22, R155, RZ ;  /* 0x0000009b16a77224 */ /* 0x000fce00078e02ff */
.L_x_157:
[----:B------:R-:W-:Y:S05]  /*47b0*/  BSYNC B1 ;  /* 0x0000000000017941 */ /* 0x000fea0003800000 */
.L_x_156:
[----:B------:R-:W-:Y:S01]  /*47c0*/  IMAD.X R5, RZ, RZ, R5, P3 ;  /* 0x000000ffff057224 */ /* 0x000fe200018e0605 */
[C---:B------:R-:W-:Y:S01]  /*47d0*/  ISETP.LT.OR P3, PT, R164.reuse, 0x79, !P0 ;  /* 0x00000079a400780c */ /* 0x040fe20004761670 */
[----:B------:R-:W-:Y:S01]  /*47e0*/  @!P1 IMAD R149, R149, R154, R167 ;  /* 0x0000009a95959224 */ /* 0x000fe200078e02a7 */
[----:B------:R-:W-:Y:S01]  /*47f0*/  ISETP.GE.AND P2, PT, R3, 0x81, PT ;  /* 0x000000810300780c */ /* 0x000fe20003f46270 */
[-C--:B--2---:R-:W-:Y:S01]  /*4800*/  IMAD.WIDE.U32 R90, R165, R14.reuse, R152 ;  /* 0x0000000ea55a7225 */ /* 0x084fe200078e0098 */
[----:B------:R-:W-:Y:S01]  /*4810*/  BSSY B1, `(.L_x_158) ;  /* 0x000000b000017945 */ /* 0x000fe20003800000 */
[C---:B------:R-:W-:Y:S01]  /*4820*/  ISETP.LT.OR P0, PT, R164.reuse, 0x7a, !P0 ;  /* 0x0000007aa400780c */ /* 0x040fe20004701670 */
[----:B------:R2:W-:Y:S01]  /*4830*/  @!P1 STG.E.U8 desc[UR36][R158.64+0x79], R149 ;  /* 0x000079959e009986 */ /* 0x0005e2000c101124 */
[----:B------:R-:W-:Y:S01]  /*4840*/  IMAD R22, R5, R14, RZ ;  /* 0x0000000e05167224 */ /* 0x000fe200078e02ff */
[----:B------:R-:W-:Y:S02]  /*4850*/  ISETP.LT.OR P1, PT, R164, 0x1, !P2 ;  /* 0x00000001a400780c */ /* 0x000fe40005721670 */
[----:B------:R-:W-:Y:S01]  /*4860*/  IADD3 R4, P4, R90, R10, RZ ;  /* 0x0000000a5a047210 */ /* 0x000fe20007f9e0ff */
[----:B---3--:R-:W-:-:S02]  /*4870*/  IMAD R93, R165, R15, R22 ;  /* 0x0000000fa55d7224 */ /* 0x008fc400078e0216 */
[----:B------:R-:W-:Y:S10]  /*4880*/  @P3 BRA `(.L_x_159) ;  /* 0x00000000000c3947 */ /* 0x000ff40003800000 */
[----:B------:R-:W3:Y:S02]  /*4890*/  LDG.E.U8 R156, desc[UR36][R88.64+0x78] ;  /* 0x00007824589c7981 */ /* 0x000ee4000c1e1100 */
[----:B---3--:R-:W-:-:S05]  /*48a0*/  PRMT R22, R156, 0x8880, RZ ;  /* 0x000088809c167816 */ /* 0x008fca00000000ff */
[----:B------:R-:W-:-:S07]  /*48b0*/  IMAD R167, R22, R155, RZ ;  /* 0x0000009b16a77224 */ /* 0x000fce00078e02ff */
.L_x_159:
[----:B------:R-:W-:Y:S05]  /*48c0*/  BSYNC B1 ;  /* 0x0000000000017941 */ /* 0x000fea0003800000 */
.L_x_158:
[----:B------:R-:W-:Y:S01]  /*48d0*/  @!P3 IMAD R15, R150, R154, R167 ;  /* 0x0000009a960fb224 */ /* 0x000fe200078e02a7 */
[----:B------:R-:W-:Y:S01]  /*48e0*/  BSSY B1, `(.L_x_160) ;  /* 0x0000007000017945 */ /* 0x000fe20003800000 */
[----:B------:R-:W-:-:S03]  /*48f0*/  IADD3.X R5, R11, R91, R93, P4, !PT ;  /* 0x0000005b0b057210 */ /* 0x000fc600027fe45d */
[----:B------:R3:W-:Y:S01]  /*4900*/  @!P3 STG.E.U8 desc[UR36][R12.64+0x78], R15 ;  /* 0x0000780f0c00b986 */ /* 0x0007e2000c101124 */
[----:B------:R-:W-:Y:S05]  /*4910*/  @P0 BRA `(.L_x_161) ;  /* 0x00000000000c0947 */ /* 0x000fea0003800000 */
[----:B------:R-:W5:Y:S02]  /*4920*/  LDG.E.U8 R156, desc[UR36][R88.64+0x79] ;  /* 0x00007924589c7981 */ /* 0x000f64000c1e1100 */
[----:B-----5:R-:W-:-:S05]  /*4930*/  PRMT R22, R156, 0x8880, RZ ;  /* 0x000088809c167816 */ /* 0x020fca00000000ff */
[----:B------:R-:W-:-:S07]  /*4940*/  IMAD R167, R22, R155, RZ ;  /* 0x0000009b16a77224 */ /* 0x000fce00078e02ff */
.L_x_161:
[----:B------:R-:W-:Y:S05]  /*4950*/  BSYNC B1 ;  /* 0x0000000000017941 */ /* 0x000fea0003800000 */
.L_x_160:
[----:B------:R-:W-:Y:S01]  /*4960*/  @!P0 IMAD R151, R151, R154, R167 ;  /* 0x0000009a97978224 */ /* 0x000fe200078e02a7 */
[----:B------:R-:W-:Y:S04]  /*4970*/  BSSY B1, `(.L_x_162) ;  /* 0x0000006000017945 */ /* 0x000fe80003800000 */
[----:B------:R0:W-:Y:S01]  /*4980*/  @!P0 STG.E.U8 desc[UR36][R12.64+0x79], R151 ;  /* 0x000079970c008986 */ /* 0x0001e2000c101124 */
[----:B------:R-:W-:Y:S05]  /*4990*/  @P1 BRA `(.L_x_163) ;  /* 0x00000000000c1947 */ /* 0x000fea0003800000 */
[----:B------:R-:W0:Y:S02]  /*49a0*/  LDG.E.U8 R156, desc[UR36][R4.64] ;  /* 0x00000024049c7981 */ /* 0x000e24000c1e1100 */
[----:B01-34-:R-:W-:-:S05]  /*49b0*/  PRMT R12, R156, 0x8880, RZ ;  /* 0x000088809c0c7816 */ /* 0x01bfca00000000ff */
[----:B------:R-:W-:-:S07]  /*49c0*/  IMAD R167, R12, R155, RZ ;  /* 0x0000009b0ca77224 */ /* 0x000fce00078e02ff */
.L_x_163:
[----:B------:R-:W-:Y:S05]  /*49d0*/  BSYNC B1 ;  /* 0x0000000000017941 */ /* 0x000fea0003800000 */
.L_x_162:
[----:B01-34-:R-:W-:Y:S01]  /*49e0*/  @!P1 IMAD R13, R24, R154, R167 ;  /* 0x0000009a180d9224 */ /* 0x01bfe200078e02a7 */
[----:B------:R-:W-:Y:S01]  /*49f0*/  BSSY B1, `(.L_x_164) ;  /* 0x000000b000017945 */ /* 0x000fe20003800000 */
[----:B------:R-:W-:Y:S01]  /*4a00*/  IMAD.WIDE.U32 R14, R165, R14, R160 ;  /* 0x0000000ea50e7225 */ /* 0x000fe200078e00a0 */
[----:B------:R-:W-:Y:S02]  /*4a10*/  ISETP.GE.AND P0, PT, R3, 0x89, PT ;  /* 0x000000890300780c */ /* 0x000fe40003f06270 */
[----:B------:R0:W-:Y:S01]  /*4a20*/  @!P1 STG.E.U8 desc[UR36][R6.64], R13 ;  /* 0x0000000d06009986 */ /* 0x0001e2000c101124 */
[----:B------:R-:W-:Y:S02]  /*4a30*/  ISETP.LT.OR P1, PT, R164, 0x2, !P2 ;  /* 0x00000002a400780c */ /* 0x000fe40005721670 */
[----:B------:R-:W-:Y:S01]  /*4a40*/  IADD3 R10, P3, P4, R20, R10, R14 ;  /* 0x0000000a140a7210 */ /* 0x000fe20007c7e00e */
[----:B------:R-:W-:-:S10]  /*4a50*/  IMAD.IADD R14, R93, 0x1, R15 ;  /* 0x000000015d0e7824 */ /* 0x000fd400078e020f */
[----:B0-----:R-:W-:Y:S05]  /*4a60*/  @P1 BRA `(.L_x_165) ;  /* 0x00000000000c1947 */ /* 0x001fea0003800000 */
[----:B------:R-:W3:Y:S02]  /*4a70*/  LDG.E.U8 R156, desc[UR36][R4.64+0x1] ;  /* 0x00000124049c7981 */ /* 0x000ee4000c1e1100 */
[----:B---3--:R-:W-:-:S05]  /*4a80*/  PRMT R12, R156, 0x8880, RZ ;  /* 0x000088809c0c7816 */ /* 0x008fca00000000ff */
[----:B------:R-:W-:-:S07]  /*4a90*/  IMAD R167, R12, R155, RZ ;  /* 0x0000009b0ca77224 */ /* 0x000fce00078e02ff */
.L_x_165:
[----:B------:R-:W-:Y:S05]  /*4aa0*/  BSYNC B1 ;  /* 0x0000000000017941 */ /* 0x000fea0003800000 */
.L_x_164:
[----:B------:R-:W-:Y:S01]  /*4ab0*/  IADD3.X R11, R153, R11, R14, P3, P4 ;  /* 0x0000000b990b7210 */ /* 0x000fe20001fe840e */
[----:B------:R-:W-:Y:S01]  /*4ac0*/  @!P1 IMAD R25, R25, R154, R167 ;  /* 0x0000009a19199224 */ /* 0x000fe200078e02a7 */
[C---:B------:R-:W-:Y:S01]  /*4ad0*/  ISETP.LT.OR P3, PT, R164.reuse, 0x1, !P0 ;  /* 0x00000001a400780c */ /* 0x040fe20004761670 */
[----:B------:R-:W-:Y:S01]  /*4ae0*/  BSSY B1, `(.L_x_166) ;  /* 0x0000008000017945 */ /* 0x000fe20003800000 */
[C---:B------:R-:W-:Y:S02]  /*4af0*/  ISETP.LT.OR P4, PT, R164.reuse, 0x9, !P2 ;  /* 0x00000009a400780c */ /* 0x040fe40005781670 */
[----:B------:R0:W-:Y:S01]  /*4b00*/  @!P1 STG.E.U8 desc[UR36][R6.64+0x1], R25 ;  /* 0x0000011906009986 */ /* 0x0001e2000c101124 */
[----:B------:R-:W-:-:S08]  /*4b10*/  ISETP.LT.OR P1, PT, R164, 0x2, !P0 ;  /* 0x00000002a400780c */ /* 0x000fd00004721670 */
[----:B------:R-:W-:Y:S05]  /*4b20*/  @P3 BRA `(.L_x_167) ;  /* 0x00000000000c3947 */ /* 0x000fea0003800000 */
[----:B------:R-:W3:Y:S02]  /*4b30*/  LDG.E.U8 R156, desc[UR36][R10.64] ;  /* 0x000000240a9c7981 */ /* 0x000ee4000c1e1100 */
[----:B---3--:R-:W-:-:S05]  /*4b40*/  PRMT R12, R156, 0x8880, RZ ;  /* 0x000088809c0c7816 */ /* 0x008fca00000000ff */
[----:B------:R-:W-:-:S07]  /*4b50*/  IMAD R167, R12, R155, RZ ;  /* 0x0000009b0ca77224 */ /* 0x000fce00078e02ff */
.L_x_167:
[----:B------:R-:W-:Y:S05]  /*4b60*/  BSYNC B1 ;  /* 0x0000000000017941 */ /* 0x000fea0003800000 */
.L_x_166:
[----:B------:R-:W-:Y:S01]  /*4b70*/  @!P3 IMAD R3, R26, R154, R167 ;  /* 0x0000009a1a03b224 */ /* 0x000fe200078e02a7 */
[----:B------:R-:W-:Y:S04]  /*4b80*/  BSSY B1, `(.L_x_168) ;  /* 0x0000006000017945 */ /* 0x000fe80003800000 */
[----:B------:R1:W-:Y:S01]  /*4b90*/  @!P3 STG.E.U8 desc[UR36][R8.64], R3 ;  /* 0x000000030800b986 */ /* 0x0003e2000c101124 */
[----:B------:R-:W-:Y:S05]  /*4ba0*/  @P1 BRA `(.L_x_169) ;  /* 0x00000000000c1947 */ /* 0x000fea0003800000 */
[----:B------:R-:W3:Y:S02]  /*4bb0*/  LDG.E.U8 R156, desc[UR36][R10.64+0x1] ;  /* 0x000001240a9c7981 */ /* 0x000ee4000c1e1100 */
[----:B---3--:R-:W-:-:S05]  /*4bc0*/  PRMT R12, R156, 0x8880, RZ ;  /* 0x000088809c0c7816 */ /* 0x008fca00000000ff */
[----:B------:R-:W-:-:S07]  /*4bd0*/  IMAD R167, R12, R155, RZ ;  /* 0x0000009b0ca77224 */ /* 0x000fce00078e02ff */
.L_x_169:
[----:B------:R-:W-:Y:S05]  /*4be0*/  BSYNC B1 ;  /* 0x0000000000017941 */ /* 0x000fea0003800000 */
.L_x_168:
[----:B------:R-:W-:Y:S01]  /*4bf0*/  @!P1 IMAD R27, R27, R154, R167 ;  /* 0x0000009a1b1b9224 */ /* 0x000fe200078e02a7 */
[----:B------:R-:W-:Y:S04]  /*4c00*/  BSSY B1, `(.L_x_170) ;  /* 0x0000006000017945 */ /* 0x000fe80003800000 */
[----:B------:R3:W-:Y:S01]  /*4c10*/  @!P1 STG.E.U8 desc[UR36][R8.64+0x1], R27 ;  /* 0x0000011b08009986 */ /* 0x0007e2000c101124 */
[----:B------:R-:W-:Y:S05]  /*4c20*/  @P4 BRA `(.L_x_171) ;  /* 0x00000000000c4947 */ /* 0x000fea0003800000 */
[----:B------:R-:W4:Y:S02]  /*4c30*/  LDG.E.U8 R156, desc[UR36][R4.64+0x8] ;  /* 0x00000824049c7981 */ /* 0x000f24000c1e1100 */
[----:B----4-:R-:W-:-:S05]  /*4c40*/  PRMT R12, R156, 0x8880, RZ ;  /* 0x000088809c0c7816 */ /* 0x010fca00000000ff */
[----:B------:R-:W-:-:S07]  /*4c50*/  IMAD R167, R12, R155, RZ ;  /* 0x0000009b0ca77224 */ /* 0x000fce00078e02ff */
.L_x_171:
[----:B------:R-:W-:Y:S05]  /*4c60*/  BSYNC B1 ;  /* 0x0000000000017941 */ /* 0x000fea0003800000 */
.L_x_170:
[----:B------:R-:W-:Y:S01]  /*4c70*/  ISETP.LT.OR P1, PT, R164, 0xa, !P2 ;  /* 0x0000000aa400780c */ /* 0x000fe20005721670 */
[----:B-1----:R-:W-:Y:S01]  /*4c80*/  @!P4 IMAD R3, R28, R154, R167 ;  /* 0x0000009a1c03c224 */ /* 0x002fe200078e02a7 */
[----:B------:R-:W-:Y:S01]  /*4c90*/  BSSY B1, `(.L_x_172) ;  /* 0x0000008000017945 */ /* 0x000fe20003800000 */
[----:B------:R-:W-:-:S03]  /*4ca0*/  ISETP.LT.OR P3, PT, R164, 0x9, !P0 ;  /* 0x00000009a400780c */ /* 0x000fc60004761670 */
[----:B------:R1:W-:Y:S01]  /*4cb0*/  @!P4 STG.E.U8 desc[UR36][R6.64+0x8], R3 ;  /* 0x000008030600c986 */ /* 0x0003e2000c101124 */
[----:B------:R-:W-:-:S06]  /*4cc0*/  ISETP.LT.OR P4, PT, R164, 0xa, !P0 ;  /* 0x0000000aa400780c */ /* 0x000fcc0004781670 */
[----:B------:R-:W-:Y:S07]  /*4cd0*/  @P1 BRA `(.L_x_173) ;  /* 0x00000000000c1947 */ /* 0x000fee0003800000 */
[----:B------:R-:W4:Y:S02]  /*4ce0*/  LDG.E.U8 R156, desc[UR36][R4.64+0x9] ;  /* 0x00000924049c7981 */ /* 0x000f24000c1e1100 */
[----:B----4-:R-:W-:-:S05]  /*4cf0*/  PRMT R12, R156, 0x8880, RZ ;  /* 0x000088809c0c7816 */ /* 0x010fca00000000ff */
[----:B------:R-:W-:-:S07]  /*4d00*/  IMAD R167, R12, R155, RZ ;  /* 0x0000009b0ca77224 */ /* 0x000fce00078e02ff */
.L_x_173:
[----:B------:R-:W-:Y:S05]  /*4d10*/  BSYNC B1 ;  /* 0x0000000000017941 */ /* 0x000fea0003800000 */
.L_x_172:
[----:B------:R-:W-:Y:S01]  /*4d20*/  @!P1 IMAD R29, R29, R154, R167 ;  /* 0x0000009a1d1d9224 */ /* 0x000fe200078e02a7 */
[----:B------:R-:W-:Y:S04]  /*4d30*/  BSSY B1, `(.L_x_174) ;  /* 0x0000006000017945 */ /* 0x000fe80003800000 */
[----:B------:R4:W-:Y:S01]  /*4d40*/  @!P1 STG.E.U8 desc[UR36][R6.64+0x9], R29 ;  /* 0x0000091d06009986 */ /* 0x0009e2000c101124 */
[----:B------:R-:W-:Y:S05]  /*4d50*/  @P3 BRA `(.L_x_175) ;  /* 0x00000000000c3947 */ /* 0x000fea0003800000 */
[----:B------:R-:W5:Y:S02]  /*4d60*/  LDG.E.U8 R156, desc[UR36][R10.64+0x8] ;  /* 0x000008240a9c7981 */ /* 0x000f64000c1e1100 */
[----:B-----5:R-:W-:-:S05]  /*4d70*/  PRMT R12, R156, 0x8880, RZ ;  /* 0x000088809c0c7816 */ /* 0x020fca00000000ff */
[----:B------:R-:W-:-:S07]  /*4d80*/  IMAD R167, R12, R155, RZ ;  /* 0x0000009b0ca77224 */ /* 0x000fce00078e02ff */
.L_x_175:
[----:B------:R-:W-:Y:S05]  /*4d90*/  BSYNC B1 ;  /* 0x0000000000017941 */ /* 0x000fea0003800000 */
.L_x_174:
[----:B-1----:R-:W-:Y:S01]  /*4da0*/  @!P3 IMAD R3, R30, R154, R167 ;  /* 0x0000009a1e03b224 */ /* 0x002fe200078e02a7 */
[----:B------:R-:W-:Y:S04]  /*4db0*/  BSSY B1, `(.L_x_176) ;  /* 0x0000006000017945 */ /* 0x000fe80003800000 */
[----:B------:R1:W-:Y:S01]  /*4dc0*/  @!P3 STG.E.U8 desc[UR36][R8.64+0x8], R3 ;  /* 0x000008030800b986 */ /* 0x0003e2000c101124 */
[----:B------:R-:W-:Y:S05]  /*4dd0*/  @P4 BRA `(.L_x_177) ;  /* 0x00000000000c4947 */ /* 0x000fea0003800000 */
[----:B------:R-:W5:Y:S02]  /*4de0*/  LDG.E.U8 R156, desc[UR36][R10.64+0x9] ;  /* 0x000009240a9c7981 */ /* 0x000f64000c1e1100 */
[----:B-----5:R-:W-:-:S05]  /*4df0*/  PRMT R12, R156, 0x8880, RZ ;  /* 0x000088809c0c7816 */ /* 0x020fca00000000ff */
[----:B------:R-:W-:-:S07]  /*4e00*/  IMAD R167, R12, R155, RZ ;  /* 0x0000009b0ca77224 */ /* 0x000fce00078e02ff */
.L_x_177:
[----:B------:R-:W-:Y:S05]  /*4e10*/  BSYNC B1 ;  /* 0x0000000000017941 */ /* 0x000fea0003800000 */
.L_x_176:
        /* <DEDUP_REMOVED lines=10> */
.L_x_179:
[----:B------:R-:W-:Y:S05]  /*4ec0*/  BSYNC B1 ;  /* 0x0000000000017941 */ /* 0x000fea0003800000 */
.L_x_178:
[----:B-1----:R-:W-:Y:S01]  /*4ed0*/  @!P1 IMAD R3, R32, R154, R167 ;  /* 0x0000009a20039224 */ /* 0x002fe200078e02a7 */
[----:B------:R-:W-:Y:S04]  /*4ee0*/  BSSY B1, `(.L_x_180) ;  /* 0x0000006000017945 */ /* 0x000fe80003800000 */
[----:B------:R1:W-:Y:S01]  /*4ef0*/  @!P1 STG.E.U8 desc[UR36][R6.64+0x10], R3 ;  /* 0x0000100306009986 */ /* 0x0003e2000c101124 */
[----:B------:R-:W-:Y:S05]  /*4f00*/  @P3 BRA `(.L_x_181) ;  /* 0x00000000000c3947 */ /* 0x000fea0003800000 */
[----:B------:R-:W5:Y:S02]  /*4f10*/  LDG.E.U8 R156, desc[UR36][R4.64+0x11] ;  /* 0x00001124049c7981 */ /* 0x000f64000c1e1100 */
[----:B-----5:R-:W-:-:S05]  /*4f20*/  PRMT R12, R156, 0x8880, RZ ;  /* 0x000088809c0c7816 */ /* 0x020fca00000000ff */
[----:B------:R-:W-:-:S07]  /*4f30*/  IMAD R167, R12, R155, RZ ;  /* 0x0000009b0ca77224 */ /* 0x000fce00078e02ff */
.L_x_181:
[----:B------:R-:W-:Y:S05]  /*4f40*/  BSYNC B1 ;  /* 0x0000000000017941 */ /* 0x000fea0003800000 */
.L_x_180:
[----:B------:R-:W-:Y:S01]  /*4f50*/  @!P3 IMAD R33, R33, R154, R167 ;  /* 0x0000009a2121b224 */ /* 0x000fe200078e02a7 */
[----:B------:R-:W-:Y:S04]  /*4f60*/  BSSY B1, `(.L_x_182) ;  /* 0x0000006000017945 */ /* 0x000fe80003800000 */
[----:B------:R0:W-:Y:S01]  /*4f70*/  @!P3 STG.E.U8 desc[UR36][R6.64+0x11], R33 ;  /* 0x000011210600b986 */ /* 0x0001e2000c101124 */
[----:B------:R-:W-:Y:S05]  /*4f80*/  @P4 BRA `(.L_x_183) ;  /* 0x00000000000c4947 */ /* 0x000fea0003800000 */
[----:B------:R-:W5:Y:S02]  /*4f90*/  LDG.E.U8 R156, desc[UR36][R10.64+0x10] ;  /* 0x000010240a9c7981 */ /* 0x000f64000c1e1100 */
[----:B-----5:R-:W-:-:S05]  /*4fa0*/  PRMT R12, R156, 0x8880, RZ ;  /* 0x000088809c0c7816 */ /* 0x020fca00000000ff */
[----:B------:R-:W-:-:S07]  /*4fb0*/  IMAD R167, R12, R155, RZ ;  /* 0x0000009b0ca77224 */ /* 0x000fce00078e02ff */
.L_x_183:
[----:B------:R-:W-:Y:S05]  /*4fc0*/  BSYNC B1 ;  /* 0x0000000000017941 */ /* 0x000fea0003800000 */
.L_x_182:
[----:B------:R-:W-:Y:S01]  /*4fd0*/  ISETP.LT.OR P1, PT, R164, 0x12, !P0 ;  /* 0x00000012a400780c */ /* 0x000fe20004721670 */
[----:B-1----:R-:W-:Y:S01]  /*4fe0*/  @!P4 IMAD R3, R34, R154, R167 ;  /* 0x0000009a2203c224 */ /* 0x002fe200078e02a7 */
        /* <DEDUP_REMOVED lines=8> */
.L_x_185:
[----:B------:R-:W-:Y:S05]  /*5070*/  BSYNC B1 ;  /* 0x0000000000017941 */ /* 0x000fea0003800000 */
.L_x_184:
[----:B------:R-:W-:Y:S01]  /*5080*/  @!P1 IMAD R35, R35, R154, R167 ;  /* 0x0000009a23239224 */ /* 0x000fe200078e02a7 */
[----:B------:R-:W-:Y:S04]  /*5090*/  BSSY B1, `(.L_x_186) ;  /* 0x0000006000017945 */ /* 0x000fe80003800000 */
[----:B------:R0:W-:Y:S01]  /*50a0*/  @!P1 STG.E.U8 desc[UR36][R8.64+0x11], R35 ;  /* 0x0000112308009986 */ /* 0x0001e2000c101124 */
[----:B------:R-:W-:Y:S05]  /*50b0*/  @P3 BRA `(.L_x_187) ;  /* 0x00000000000c3947 */ /* 0x000fea0003800000 */
[----:B------:R-:W5:Y:S02]  /*50c0*/  LDG.E.U8 R156, desc[UR36][R4.64+0x18] ;  /* 0x00001824049c7981 */ /* 0x000f64000c1e1100 */
[----:B-----5:R-:W-:-:S05]  /*50d0*/  PRMT R12, R156, 0x8880, RZ ;  /* 0x000088809c0c7816 */ /* 0x020fca00000000ff */
[----:B------:R-:W-:-:S07]  /*50e0*/  IMAD R167, R12, R155, RZ ;  /* 0x0000009b0ca77224 */ /* 0x000fce00078e02ff */
.L_x_187:
[----:B------:R-:W-:Y:S05]  /*50f0*/  BSYNC B1 ;  /* 0x0000000000017941 */ /* 0x000fea0003800000 */
.L_x_186:
[----:B-1----:R-:W-:Y:S01]  /*5100*/  @!P3 IMAD R3, R36, R154, R167 ;  /* 0x0000009a2403b224 */ /* 0x002fe200078e02a7 */
[----:B------:R-:W-:Y:S04]  /*5110*/  BSSY B1, `(.L_x_188) ;  /* 0x0000006000017945 */ /* 0x000fe80003800000 */
[----:B------:R1:W-:Y:S01]  /*5120*/  @!P3 STG.E.U8 desc[UR36][R6.64+0x18], R3 ;  /* 0x000018030600b986 */ /* 0x0003e2000c101124 */
[----:B------:R-:W-:Y:S05]  /*5130*/  @P4 BRA `(.L_x_189) ;  /* 0x00000000000c4947 */ /* 0x000fea0003800000 */
[----:B------:R-:W5:Y:S02]  /*5140*/  LDG.E.U8 R156, desc[UR36][R4.64+0x19] ;  /* 0x00001924049c7981 */ /* 0x000f64000c1e1100 */
[----:B-----5:R-:W-:-:S05]  /*5150*/  PRMT R12, R156, 0x8880, RZ ;  /* 0x000088809c0c7816 */ /* 0x020fca00000000ff */
[----:B------:R-:W-:-:S07]  /*5160*/  IMAD R167, R12, R155, RZ ;  /* 0x0000009b0ca77224 */ /* 0x000fce00078e02ff */
.L_x_189:
[----:B------:R-:W-:Y:S05]  /*5170*/  BSYNC B1 ;  /* 0x0000000000017941 */ /* 0x000fea0003800000 */
.L_x_188:
        /* <DEDUP_REMOVED lines=10> */
.L_x_191:
[----:B------:R-:W-:Y:S05]  /*5220*/  BSYNC B1 ;  /* 0x0000000000017941 */ /* 0x000fea0003800000 */
.L_x_190:
[----:B-1----:R-:W-:Y:S01]  /*5230*/  @!P1 IMAD R3, R38, R154, R167 ;  /* 0x0000009a26039224 */ /* 0x002fe200078e02a7 */
[----:B------:R-:W-:Y:S04]  /*5240*/  BSSY B1, `(.L_x_192) ;  /* 0x0000006000017945 */ /* 0x000fe80003800000 */
[----:B------:R1:W-:Y:S01]  /*5250*/  @!P1 STG.E.U8 desc[UR36][R8.64+0x18], R3 ;  /* 0x0000180308009986 */ /* 0x0003e2000c101124 */
[----:B------:R-:W-:Y:S05]  /*5260*/  @P3 BRA `(.L_x_193) ;  /* 0x00000000000c3947 */ /* 0x000fea0003800000 */
[----:B------:R-:W5:Y:S02]  /*5270*/  LDG.E.U8 R156, desc[UR36][R10.64+0x19] ;  /* 0x000019240a9c7981 */ /* 0x000f64000c1e1100 */
[----:B-----5:R-:W-:-:S05]  /*5280*/  PRMT R12, R156, 0x8880, RZ ;  /* 0x000088809c0c7816 */ /* 0x020fca00000000ff */
[----:B------:R-:W-:-:S07]  /*5290*/  IMAD R167, R12, R155, RZ ;  /* 0x0000009b0ca77224 */ /* 0x000fce00078e02ff */
.L_x_193:
[----:B------:R-:W-:Y:S05]  /*52a0*/  BSYNC B1 ;  /* 0x0000000000017941 */ /* 0x000fea0003800000 */
.L_x_192:
[----:B------:R-:W-:Y:S01]  /*52b0*/  @!P3 IMAD R39, R39, R154, R167 ;  /* 0x0000009a2727b224 */ /* 0x000fe200078e02a7 */
[----:B------:R-:W-:Y:S04]  /*52c0*/  BSSY B1, `(.L_x_194) ;  /* 0x0000006000017945 */ /* 0x000fe80003800000 */
[----:B------:R0:W-:Y:S01]  /*52d0*/  @!P3 STG.E.U8 desc[UR36][R8.64+0x19], R39 ;  /* 0x000019270800b986 */ /* 0x0001e2000c101124 */
[----:B------:R-:W-:Y:S05]  /*52e0*/  @P4 BRA `(.L_x_195) ;  /* 0x00000000000c4947 */ /* 0x000fea0003800000 */
[----:B------:R-:W5:Y:S02]  /*52f0*/  LDG.E.U8 R156, desc[UR36][R4.64+0x20] ;  /* 0x00002024049c7981 */ /* 0x000f64000c1e1100 */
[----:B-----5:R-:W-:-:S05]  /*5300*/  PRMT R12, R156, 0x8880, RZ ;  /* 0x000088809c0c7816 */ /* 0x020fca00000000ff */
[----:B------:R-:W-:-:S07]  /*5310*/  IMAD R167, R12, R155, RZ ;  /* 0x0000009b0ca77224 */ /* 0x000fce00078e02ff */
.L_x_195:
[----:B------:R-:W-:Y:S05]  /*5320*/  BSYNC B1 ;  /* 0x0000000000017941 */ /* 0x000fea0003800000 */
.L_x_194:
        /* <DEDUP_REMOVED lines=10> */
.L_x_197:
[----:B------:R-:W-:Y:S05]  /*53d0*/  BSYNC B1 ;  /* 0x0000000000017941 */ /* 0x000fea0003800000 */
.L_x_196:
[----:B------:R-:W-:Y:S01]  /*53e0*/  @!P1 IMAD R41, R41, R154, R167 ;  /* 0x0000009a29299224 */ /* 0x000fe200078e02a7 */
[----:B------:R-:W-:Y:S04]  /*53f0*/  BSSY B1, `(.L_x_198) ;  /* 0x0000006000017945 */ /* 0x000fe80003800000 */
[----:B------:R0:W-:Y:S01]  /*5400*/  @!P1 STG.E.U8 desc[UR36][R6.64+0x21], R41 ;  /* 0x0000212906009986 */ /* 0x0001e2000c101124 */
[----:B------:R-:W-:Y:S05]  /*5410*/  @P3 BRA `(.L_x_199) ;  /* 0x00000000000c3947 */ /* 0x000fea0003800000 */
[----:B------:R-:W5:Y:S02]  /*5420*/  LDG.E.U8 R156, desc[UR36][R10.64+0x20] ;  /* 0x000020240a9c7981 */ /* 0x000f64000c1e1100 */
[----:B-----5:R-:W-:-:S05]  /*5430*/  PRMT R12, R156, 0x8880, RZ ;  /* 0x000088809c0c7816 */ /* 0x020fca00000000ff */
[----:B------:R-:W-:-:S07]  /*5440*/  IMAD R167, R12, R155, RZ ;  /* 0x0000009b0ca77224 */ /* 0x000fce00078e02ff */
.L_x_199:
[----:B------:R-:W-:Y:S05]  /*5450*/  BSYNC B1 ;  /* 0x0000000000017941 */ /* 0x000fea0003800000 */
.L_x_198:
[----:B-1----:R-:W-:Y:S01]  /*5460*/  @!P3 IMAD R3, R42, R154, R167 ;  /* 0x0000009a2a03b224 */ /* 0x002fe200078e02a7 */
[----:B------:R-:W-:Y:S04]  /*5470*/  BSSY B1, `(.L_x_200) ;  /* 0x0000006000017945 */ /* 0x000fe80003800000 */
[----:B------:R1:W-:Y:S01]  /*5480*/  @!P3 STG.E.U8 desc[UR36][R8.64+0x20], R3 ;  /* 0x000020030800b986 */ /* 0x0003e2000c101124 */
[----:B------:R-:W-:Y:S05]  /*5490*/  @P4 BRA `(.L_x_201) ;  /* 0x00000000000c4947 */ /* 0x000fea0003800000 */
[----:B------:R-:W5:Y:S02]  /*54a0*/  LDG.E.U8 R156, desc[UR36][R10.64+0x21] ;  /* 0x000021240a9c7981 */ /* 0x000f64000c1e1100 */
[----:B-----5:R-:W-:-:S05]  /*54b0*/  PRMT R12, R156, 0x8880, RZ ;  /* 0x000088809c0c7816 */ /* 0x020fca00000000ff */
[----:B------:R-:W-:-:S07]  /*54c0*/  IMAD R167, R12, R155, RZ ;  /* 0x0000009b0ca77224 */ /* 0x000fce00078e02ff */
.L_x_201:
[----:B------:R-:W-:Y:S05]  /*54d0*/  BSYNC B1 ;  /* 0x0000000000017941 */ /* 0x000fea0003800000 */
.L_x_200:
        /* <DEDUP_REMOVED lines=10> */
.L_x_203:
[----:B------:R-:W-:Y:S05]  /*5580*/  BSYNC B1 ;  /* 0x0000000000017941 */ /* 0x000fea0003800000 */
.L_x_202:
[----:B-1----:R-:W-:Y:S01]  /*5590*/  @!P1 IMAD R3, R44, R154, R167 ;  /* 0x0000009a2c039224 */ /* 0x002fe200078e02a7 */
[----:B------:R-:W-:Y:S04]  /*55a0*/  BSSY B1, `(.L_x_204) ;  /* 0x0000006000017945 */ /* 0x000fe80003800000 */
[----:B------:R1:W-:Y:S01]  /*55b0*/  @!P1 STG.E.U8 desc[UR36][R6.64+0x28], R3 ;  /* 0x0000280306009986 */ /* 0x0003e2000c101124 */
[----:B------:R-:W-:Y:S05]  /*55c0*/  @P3 BRA `(.L_x_205) ;  /* 0x00000000000c3947 */ /* 0x000fea0003800000 */
[----:B------:R-:W5:Y:S02]  /*55d0*/  LDG.E.U8 R156, desc[UR36][R4.64+0x29] ;  /* 0x00002924049c7981 */ /* 0x000f64000c1e1100 */
[----:B-----5:R-:W-:-:S05]  /*55e0*/  PRMT R12, R156, 0x8880, RZ ;  /* 0x000088809c0c7816 */ /* 0x020fca00000000ff */
[----:B------:R-:W-:-:S07]  /*55f0*/  IMAD R167, R12, R155, RZ ;  /* 0x0000009b0ca77224 */ /* 0x000fce00078e02ff */
.L_x_205:
[----:B------:R-:W-:Y:S05]  /*5600*/  BSYNC B1 ;  /* 0x0000000000017941 */ /* 0x000fea0003800000 */
.L_x_204:
[----:B------:R-:W-:Y:S01]  /*5610*/  @!P3 IMAD R45, R45, R154, R167 ;  /* 0x0000009a2d2db224 */ /* 0x000fe200078e02a7 */
[----:B------:R-:W-:Y:S04]  /*5620*/  BSSY B1, `(.L_x_206) ;  /* 0x0000006000017945 */ /* 0x000fe80003800000 */
[----:B------:R0:W-:Y:S01]  /*5630*/  @!P3 STG.E.U8 desc[UR36][R6.64+0x29], R45 ;  /* 0x0000292d0600b986 */ /* 0x0001e2000c101124 */
[----:B------:R-:W-:Y:S05]  /*5640*/  @P4 BRA `(.L_x_207) ;  /* 0x00000000000c4947 */ /* 0x000fea0003800000 */
[----:B------:R-:W5:Y:S02]  /*5650*/  LDG.E.U8 R156, desc[UR36][R10.64+0x28] ;  /* 0x000028240a9c7981 */ /* 0x000f64000c1e1100 */
[----:B-----5:R-:W-:-:S05]  /*5660*/  PRMT R12, R156, 0x8880, RZ ;  /* 0x000088809c0c7816 */ /* 0x020fca00000000ff */
[----:B------:R-:W-:-:S07]  /*5670*/  IMAD R167, R12, R155, RZ ;  /* 0x0000009b0ca77224 */ /* 0x000fce00078e02ff */
.L_x_207:
[----:B------:R-:W-:Y:S05]  /*5680*/  BSYNC B1 ;  /* 0x0000000000017941 */ /* 0x000fea0003800000 */
.L_x_206:
        /* <DEDUP_REMOVED lines=10> */
.L_x_209:
[----:B------:R-:W-:Y:S05]  /*5730*/  BSYNC B1 ;  /* 0x0000000000017941 */ /* 0x000fea0003800000 */
.L_x_208:
[----:B------:R-:W-:Y:S01]  /*5740*/  @!P1 IMAD R47, R47, R154, R167 ;  /* 0x0000009a2f2f9224 */ /* 0x000fe200078e02a7 */
[----:B------:R-:W-:Y:S04]  /*5750*/  BSSY B1, `(.L_x_210) ;  /* 0x0000006000017945 */ /* 0x000fe80003800000 */
[----:B------:R0:W-:Y:S01]  /*5760*/  @!P1 STG.E.U8 desc[UR36][R8.64+0x29], R47 ;  /* 0x0000292f08009986 */ /* 0x0001e2000c101124 */
[----:B------:R-:W-:Y:S05]  /*5770*/  @P3 BRA `(.L_x_211) ;  /* 0x00000000000c3947 */ /* 0x000fea0003800000 */
[----:B------:R-:W5:Y:S02]  /*5780*/  LDG.E.U8 R156, desc[UR36][R4.64+0x30] ;  /* 0x00003024049c7981 */ /* 0x000f64000c1e1100 */
[----:B-----5:R-:W-:-:S05]  /*5790*/  PRMT R12, R156, 0x8880, RZ ;  /* 0x000088809c0c7816 */ /* 0x020fca00000000ff */
[----:B------:R-:W-:-:S07]  /*57a0*/  IMAD R167, R12, R155, RZ ;  /* 0x0000009b0ca77224 */ /* 0x000fce00078e02ff */
.L_x_211:
[----:B------:R-:W-:Y:S05]  /*57b0*/  BSYNC B1 ;  /* 0x0000000000017941 */ /* 0x000fea0003800000 */
.L_x_210:
[----:B-1----:R-:W-:Y:S01]  /*57c0*/  @!P3 IMAD R3, R48, R154, R167 ;  /* 0x0000009a3003b224 */ /* 0x002fe200078e02a7 */
[----:B------:R-:W-:Y:S04]  /*57d0*/  BSSY B1, `(.L_x_212) ;  /* 0x0000006000017945 */ /* 0x000fe80003800000 */
[----:B------:R1:W-:Y:S01]  /*57e0*/  @!P3 STG.E.U8 desc[UR36][R6.64+0x30], R3 ;  /* 0x000030030600b986 */ /* 0x0003e2000c101124 */
[----:B------:R-:W-:Y:S05]  /*57f0*/  @P4 BRA `(.L_x_213) ;  /* 0x00000000000c4947 */ /* 0x000fea0003800000 */
[----:B------:R-:W5:Y:S02]  /*5800*/  LDG.E.U8 R156, desc[UR36][R4.64+0x31] ;  /* 0x00003124049c7981 */ /* 0x000f64000c1e1100 */
[----:B-----5:R-:W-:-:S05]  /*5810*/  PRMT R12, R156, 0x8880, RZ ;  /* 0x000088809c0c7816 */ /* 0x020fca00000000ff */
[----:B------:R-:W-:-:S07]  /*5820*/  IMAD R167, R12, R155, RZ ;  /* 0x0000009b0ca77224 */ /* 0x000fce00078e02ff */
.L_x_213:
[----:B------:R-:W-:Y:S05]  /*5830*/  BSYNC B1 ;  /* 0x0000000000017941 */ /* 0x000fea0003800000 */
.L_x_212:
        /* <DEDUP_REMOVED lines=10> */
.L_x_215:
[----:B------:R-:W-:Y:S05]  /*58e0*/  BSYNC B1 ;  /* 0x0000000000017941 */ /* 0x000fea0003800000 */
.L_x_214:
[----:B-1----:R-:W-:Y:S01]  /*58f0*/  @!P1 IMAD R3, R50, R154, R167 ;  /* 0x0000009a32039224 */ /* 0x002fe200078e02a7 */
[----:B------:R-:W-:Y:S04]  /*5900*/  BSSY B1, `(.L_x_216) ;  /* 0x0000006000017945 */ /* 0x000fe80003800000 */
[----:B------:R1:W-:Y:S01]  /*5910*/  @!P1 STG.E.U8 desc[UR36][R8.64+0x30], R3 ;  /* 0x0000300308009986 */ /* 0x0003e2000c101124 */
[----:B------:R-:W-:Y:S05]  /*5920*/  @P3 BRA `(.L_x_217) ;  /* 0x00000000000c3947 */ /* 0x000fea0003800000 */
[----:B------:R-:W5:Y:S02]  /*5930*/  LDG.E.U8 R156, desc[UR36][R10.64+0x31] ;  /* 0x000031240a9c7981 */ /* 0x000f64000c1e1100 */
[----:B-----5:R-:W-:-:S05]  /*5940*/  PRMT R12, R156, 0x8880, RZ ;  /* 0x000088809c0c7816 */ /* 0x020fca00000000ff */
[----:B------:R-:W-:-:S07]  /*5950*/  IMAD R167, R12, R155, RZ ;  /* 0x0000009b0ca77224 */ /* 0x000fce00078e02ff */
.L_x_217:
[----:B------:R-:W-:Y:S05]  /*5960*/  BSYNC B1 ;  /* 0x0000000000017941 */ /* 0x000fea0003800000 */
.L_x_216:
[----:B------:R-:W-:Y:S01]  /*5970*/  @!P3 IMAD R51, R51, R154, R167 ;  /* 0x0000009a3333b224 */ /* 0x000fe200078e02a7 */
[----:B------:R-:W-:Y:S04]  /*5980*/  BSSY B1, `(.L_x_218) ;  /* 0x0000006000017945 */ /* 0x000fe80003800000 */
[----:B------:R0:W-:Y:S01]  /*5990*/  @!P3 STG.E.U8 desc[UR36][R8.64+0x31], R51 ;  /* 0x000031330800b986 */ /* 0x0001e2000c101124 */
[----:B------:R-:W-:Y:S05]  /*59a0*/  @P4 BRA `(.L_x_219) ;  /* 0x00000000000c4947 */ /* 0x000fea0003800000 */
[----:B------:R-:W5:Y:S02]  /*59b0*/  LDG.E.U8 R156, desc[UR36][R4.64+0x38] ;  /* 0x00003824049c7981 */ /* 0x000f64000c1e1100 */
[----:B-----5:R-:W-:-:S05]  /*59c0*/  PRMT R12, R156, 0x8880, RZ ;  /* 0x000088809c0c7816 */ /* 0x020fca00000000ff */
[----:B------:R-:W-:-:S07]  /*59d0*/  IMAD R167, R12, R155, RZ ;  /* 0x0000009b0ca77224 */ /* 0x000fce00078e02ff */
.L_x_219:
[----:B------:R-:W-:Y:S05]  /*59e0*/  BSYNC B1 ;  /* 0x0000000000017941 */ /* 0x000fea0003800000 */
.L_x_218:
        /* <DEDUP_REMOVED lines=10> */
.L_x_221:
[----:B------:R-:W-:Y:S05]  /*5a90*/  BSYNC B1 ;  /* 0x0000000000017941 */ /* 0x000fea0003800000 */
.L_x_220:
[----:B------:R-:W-:Y:S01]  /*5aa0*/  @!P1 IMAD R53, R53, R154, R167 ;  /* 0x0000009a35359224 */ /* 0x000fe200078e02a7 */
[----:B------:R-:W-:Y:S04]  /*5ab0*/  BSSY B1, `(.L_x_222) ;  /* 0x0000006000017945 */ /* 0x000fe80003800000 */
[----:B------:R0:W-:Y:S01]  /*5ac0*/  @!P1 STG.E.U8 desc[UR36][R6.64+0x39], R53 ;  /* 0x0000393506009986 */ /* 0x0001e2000c101124 */
[----:B------:R-:W-:Y:S05]  /*5ad0*/  @P3 BRA `(.L_x_223) ;  /* 0x00000000000c3947 */ /* 0x000fea0003800000 */
[----:B------:R-:W5:Y:S02]  /*5ae0*/  LDG.E.U8 R156, desc[UR36][R10.64+0x38] ;  /* 0x000038240a9c7981 */ /* 0x000f64000c1e1100 */
[----:B-----5:R-:W-:-:S05]  /*5af0*/  PRMT R12, R156, 0x8880, RZ ;  /* 0x000088809c0c7816 */ /* 0x020fca00000000ff */
[----:B------:R-:W-:-:S07]  /*5b00*/  IMAD R167, R12, R155, RZ ;  /* 0x0000009b0ca77224 */ /* 0x000fce00078e02ff */
.L_x_223:
[----:B------:R-:W-:Y:S05]  /*5b10*/  BSYNC B1 ;  /* 0x0000000000017941 */ /* 0x000fea0003800000 */
.L_x_222:
[----:B-1----:R-:W-:Y:S01]  /*5b20*/  @!P3 IMAD R3, R54, R154, R167 ;  /* 0x0000009a3603b224 */ /* 0x002fe200078e02a7 */
[----:B------:R-:W-:Y:S04]  /*5b30*/  BSSY B1, `(.L_x_224) ;  /* 0x0000006000017945 */ /* 0x000fe80003800000 */
[----:B------:R1:W-:Y:S01]  /*5b40*/  @!P3 STG.E.U8 desc[UR36][R8.64+0x38], R3 ;  /* 0x000038030800b986 */ /* 0x0003e2000c101124 */
[----:B------:R-:W-:Y:S05]  /*5b50*/  @P4 BRA `(.L_x_225) ;  /* 0x00000000000c4947 */ /* 0x000fea0003800000 */
[----:B------:R-:W5:Y:S02]  /*5b60*/  LDG.E.U8 R156, desc[UR36][R10.64+0x39] ;  /* 0x000039240a9c7981 */ /* 0x000f64000c1e1100 */
[----:B-----5:R-:W-:-:S05]  /*5b70*/  PRMT R12, R156, 0x8880, RZ ;  /* 0x000088809c0c7816 */ /* 0x020fca00000000ff */
[----:B------:R-:W-:-:S07]  /*5b80*/  IMAD R167, R12, R155, RZ ;  /* 0x0000009b0ca77224 */ /* 0x000fce00078e02ff */
.L_x_225:
[----:B------:R-:W-:Y:S05]  /*5b90*/  BSYNC B1 ;  /* 0x0000000000017941 */ /* 0x000fea0003800000 */
.L_x_224:
        /* <DEDUP_REMOVED lines=10> */
.L_x_227:
[----:B------:R-:W-:Y:S05]  /*5c40*/  BSYNC B1 ;  /* 0x0000000000017941 */ /* 0x000fea0003800000 */
.L_x_226:
[----:B-1----:R-:W-:Y:S01]  /*5c50*/  @!P1 IMAD R3, R56, R154, R167 ;  /* 0x0000009a38039224 */ /* 0x002fe200078e02a7 */
[----:B------:R-:W-:Y:S04]  /*5c60*/  BSSY B1, `(.L_x_228) ;  /* 0x0000006000017945 */ /* 0x000fe80003800000 */
[----:B------:R1:W-:Y:S01]  /*5c70*/  @!P1 STG.E.U8 desc[UR36][R6.64+0x40], R3 ;  /* 0x0000400306009986 */ /* 0x0003e2000c101124 */
[----:B------:R-:W-:Y:S05]  /*5c80*/  @P3 BRA `(.L_x_229) ;  /* 0x00000000000c3947 */ /* 0x000fea0003800000 */
[----:B------:R-:W5:Y:S02]  /*5c90*/  LDG.E.U8 R156, desc[UR36][R4.64+0x41] ;  /* 0x00004124049c7981 */ /* 0x000f64000c1e1100 */
[----:B-----5:R-:W-:-:S05]  /*5ca0*/  PRMT R12, R156, 0x8880, RZ ;  /* 0x000088809c0c7816 */ /* 0x020fca00000000ff */
[----:B------:R-:W-:-:S07]  /*5cb0*/  IMAD R167, R12, R155, RZ ;  /* 0x0000009b0ca77224 */ /* 0x000fce00078e02ff */
.L_x_229:
[----:B------:R-:W-:Y:S05]  /*5cc0*/  BSYNC B1 ;  /* 0x0000000000017941 */ /* 0x000fea0003800000 */
.L_x_228:
[----:B------:R-:W-:Y:S01]  /*5cd0*/  @!P3 IMAD R57, R57, R154, R167 ;  /* 0x0000009a3939b224 */ /* 0x000fe200078e02a7 */
[----:B------:R-:W-:Y:S04]  /*5ce0*/  BSSY B1, `(.L_x_230) ;  /* 0x0000006000017945 */ /* 0x000fe80003800000 */
[----:B------:R0:W-:Y:S01]  /*5cf0*/  @!P3 STG.E.U8 desc[UR36][R6.64+0x41], R57 ;  /* 0x000041390600b986 */ /* 0x0001e2000c101124 */
[----:B------:R-:W-:Y:S05]  /*5d00*/  @P4 BRA `(.L_x_231) ;  /* 0x00000000000c4947 */ /* 0x000fea0003800000 */
[----:B------:R-:W5:Y:S02]  /*5d10*/  LDG.E.U8 R156, desc[UR36][R10.64+0x40] ;  /* 0x000040240a9c7981 */ /* 0x000f64000c1e1100 */
[----:B-----5:R-:W-:-:S05]  /*5d20*/  PRMT R12, R156, 0x8880, RZ ;  /* 0x000088809c0c7816 */ /* 0x020fca00000000ff */
[----:B------:R-:W-:-:S07]  /*5d30*/  IMAD R167, R12, R155, RZ ;  /* 0x0000009b0ca77224 */ /* 0x000fce00078e02ff */
.L_x_231:
[----:B------:R-:W-:Y:S05]  /*5d40*/  BSYNC B1 ;  /* 0x0000000000017941 */ /* 0x000fea0003800000 */
.L_x_230:
        /* <DEDUP_REMOVED lines=10> */
.L_x_233:
[----:B------:R-:W-:Y:S05]  /*5df0*/  BSYNC B1 ;  /* 0x0000000000017941 */ /* 0x000fea0003800000 */
.L_x_232:
[----:B------:R-:W-:Y:S01]  /*5e00*/  @!P1 IMAD R59, R59, R154, R167 ;  /* 0x0000009a3b3b9224 */ /* 0x000fe200078e02a7 */
[----:B------:R-:W-:Y:S04]  /*5e10*/  BSSY B1, `(.L_x_234) ;  /* 0x0000006000017945 */ /* 0x000fe80003800000 */
[----:B------:R0:W-:Y:S01]  /*5e20*/  @!P1 STG.E.U8 desc[UR36][R8.64+0x41], R59 ;  /* 0x0000413b08009986 */ /* 0x0001e2000c101124 */
[----:B------:R-:W-:Y:S05]  /*5e30*/  @P3 BRA `(.L_x_235) ;  /* 0x00000000000c3947 */ /* 0x000fea0003800000 */
[----:B------:R-:W5:Y:S02]  /*5e40*/  LDG.E.U8 R156, desc[UR36][R4.64+0x48] ;  /* 0x00004824049c7981 */ /* 0x000f64000c1e1100 */
[----:B-----5:R-:W-:-:S05]  /*5e50*/  PRMT R12, R156, 0x8880, RZ ;  /* 0x000088809c0c7816 */ /* 0x020fca00000000ff */
[----:B------:R-:W-:-:S07]  /*5e60*/  IMAD R167, R12, R155, RZ ;  /* 0x0000009b0ca77224 */ /* 0x000fce00078e02ff */
.L_x_235:
[----:B------:R-:W-:Y:S05]  /*5e70*/  BSYNC B1 ;  /* 0x0000000000017941 */ /* 0x000fea0003800000 */
.L_x_234:
[----:B-1----:R-:W-:Y:S01]  /*5e80*/  @!P3 IMAD R3, R60, R154, R167 ;  /* 0x0000009a3c03b224 */ /* 0x002fe200078e02a7 */
[----:B------:R-:W-:Y:S04]  /*5e90*/  BSSY B1, `(.L_x_236) ;  /* 0x0000006000017945 */ /* 0x000fe80003800000 */
[----:B------:R1:W-:Y:S01]  /*5ea0*/  @!P3 STG.E.U8 desc[UR36][R6.64+0x48], R3 ;  /* 0x000048030600b986 */ /* 0x0003e2000c101124 */
[----:B------:R-:W-:Y:S05]  /*5eb0*/  @P4 BRA `(.L_x_237) ;  /* 0x00000000000c4947 */ /* 0x000fea0003800000 */
[----:B------:R-:W5:Y:S02]  /*5ec0*/  LDG.E.U8 R156, desc[UR36][R4.64+0x49] ;  /* 0x00004924049c7981 */ /* 0x000f64000c1e1100 */
[----:B-----5:R-:W-:-:S05]  /*5ed0*/  PRMT R12, R156, 0x8880, RZ ;  /* 0x000088809c0c7816 */ /* 0x020fca00000000ff */
[----:B------:R-:W-:-:S07]  /*5ee0*/  IMAD R167, R12, R155, RZ ;  /* 0x0000009b0ca77224 */ /* 0x000fce00078e02ff */
.L_x_237:
[----:B------:R-:W-:Y:S05]  /*5ef0*/  BSYNC B1 ;  /* 0x0000000000017941 */ /* 0x000fea0003800000 */
.L_x_236:
        /* <DEDUP_REMOVED lines=10> */
.L_x_239:
[----:B------:R-:W-:Y:S05]  /*5fa0*/  BSYNC B1 ;  /* 0x0000000000017941 */ /* 0x000fea0003800000 */
.L_x_238:
[----:B-1----:R-:W-:Y:S01]  /*5fb0*/  @!P1 IMAD R3, R62, R154, R167 ;  /* 0x0000009a3e039224 */ /* 0x002fe200078e02a7 */
[----:B------:R-:W-:Y:S04]  /*5fc0*/  BSSY B1, `(.L_x_240) ;  /* 0x0000006000017945 */ /* 0x000fe80003800000 */
[----:B------:R1:W-:Y:S01]  /*5fd0*/  @!P1 STG.E.U8 desc[UR36][R8.64+0x48], R3 ;  /* 0x0000480308009986 */ /* 0x0003e2000c101124 */
[----:B------:R-:W-:Y:S05]  /*5fe0*/  @P3 BRA `(.L_x_241) ;  /* 0x00000000000c3947 */ /* 0x000fea0003800000 */
[----:B------:R-:W5:Y:S02]  /*5ff0*/  LDG.E.U8 R156, desc[UR36][R10.64+0x49] ;  /* 0x000049240a9c7981 */ /* 0x000f64000c1e1100 */
[----:B-----5:R-:W-:-:S05]  /*6000*/  PRMT R12, R156, 0x8880, RZ ;  /* 0x000088809c0c7816 */ /* 0x020fca00000000ff */
[----:B------:R-:W-:-:S07]  /*6010*/  IMAD R167, R12, R155, RZ ;  /* 0x0000009b0ca77224 */ /* 0x000fce00078e02ff */
.L_x_241:
[----:B------:R-:W-:Y:S05]  /*6020*/  BSYNC B1 ;  /* 0x0000000000017941 */ /* 0x000fea0003800000 */
.L_x_240:
[----:B------:R-:W-:Y:S01]  /*6030*/  @!P3 IMAD R63, R63, R154, R167 ;  /* 0x0000009a3f3fb224 */ /* 0x000fe200078e02a7 */
[----:B------:R-:W-:Y:S04]  /*6040*/  BSSY B1, `(.L_x_242) ;  /* 0x0000006000017945 */ /* 0x000fe80003800000 */
[----:B------:R0:W-:Y:S01]  /*6050*/  @!P3 STG.E.U8 desc[UR36][R8.64+0x49], R63 ;  /* 0x0000493f0800b986 */ /* 0x0001e2000c101124 */
[----:B------:R-:W-:Y:S05]  /*6060*/  @P4 BRA `(.L_x_243) ;  /* 0x00000000000c4947 */ /* 0x000fea0003800000 */
[----:B------:R-:W5:Y:S02]  /*6070*/  LDG.E.U8 R156, desc[UR36][R4.64+0x50] ;  /* 0x00005024049c7981 */ /* 0x000f64000c1e1100 */
[----:B-----5:R-:W-:-:S05]  /*6080*/  PRMT R12, R156, 0x8880, RZ ;  /* 0x000088809c0c7816 */ /* 0x020fca00000000ff */
[----:B------:R-:W-:-:S07]  /*6090*/  IMAD R167, R12, R155, RZ ;  /* 0x0000009b0ca77224 */ /* 0x000fce00078e02ff */
.L_x_243:
[----:B------:R-:W-:Y:S05]  /*60a0*/  BSYNC B1 ;  /* 0x0000000000017941 */ /* 0x000fea0003800000 */
.L_x_242:
        /* <DEDUP_REMOVED lines=10> */
.L_x_245:
[----:B------:R-:W-:Y:S05]  /*6150*/  BSYNC B1 ;  /* 0x0000000000017941 */ /* 0x000fea0003800000 */
.L_x_244:
[----:B------:R-:W-:Y:S01]  /*6160*/  @!P1 IMAD R65, R65, R154, R167 ;  /* 0x0000009a41419224 */ /* 0x000fe200078e02a7 */
[----:B------:R-:W-:Y:S04]  /*6170*/  BSSY B1, `(.L_x_246) ;  /* 0x0000006000017945 */ /* 0x000fe80003800000 */
[----:B------:R0:W-:Y:S01]  /*6180*/  @!P1 STG.E.U8 desc[UR36][R6.64+0x51], R65 ;  /* 0x0000514106009986 */ /* 0x0001e2000c101124 */
[----:B------:R-:W-:Y:S05]  /*6190*/  @P3 BRA `(.L_x_247) ;  /* 0x00000000000c3947 */ /* 0x000fea0003800000 */
[----:B------:R-:W5:Y:S02]  /*61a0*/  LDG.E.U8 R156, desc[UR36][R10.64+0x50] ;  /* 0x000050240a9c7981 */ /* 0x000f64000c1e1100 */
[----:B-----5:R-:W-:-:S05]  /*61b0*/  PRMT R12, R156, 0x8880, RZ ;  /* 0x000088809c0c7816 */ /* 0x020fca00000000ff */
[----:B------:R-:W-:-:S07]  /*61c0*/  IMAD R167, R12, R155, RZ ;  /* 0x0000009b0ca77224 */ /* 0x000fce00078e02ff */
.L_x_247:
[----:B------:R-:W-:Y:S05]  /*61d0*/  BSYNC B1 ;  /* 0x0000000000017941 */ /* 0x000fea0003800000 */
.L_x_246:
[----:B-1----:R-:W-:Y:S01]  /*61e0*/  @!P3 IMAD R3, R66, R154, R167 ;  /* 0x0000009a4203b224 */ /* 0x002fe200078e02a7 */
[----:B------:R-:W-:Y:S04]  /*61f0*/  BSSY B1, `(.L_x_248) ;  /* 0x0000006000017945 */ /* 0x000fe80003800000 */
[----:B------:R1:W-:Y:S01]  /*6200*/  @!P3 STG.E.U8 desc[UR36][R8.64+0x50], R3 ;  /* 0x000050030800b986 */ /* 0x0003e2000c101124 */
[----:B------:R-:W-:Y:S05]  /*6210*/  @P4 BRA `(.L_x_249) ;  /* 0x00000000000c4947 */ /* 0x000fea0003800000 */
[----:B------:R-:W5:Y:S02]  /*6220*/  LDG.E.U8 R156, desc[UR36][R10.64+0x51] ;  /* 0x000051240a9c7981 */ /* 0x000f64000c1e1100 */
[----:B-----5:R-:W-:-:S05]  /*6230*/  PRMT R12, R156, 0x8880, RZ ;  /* 0x000088809c0c7816 */ /* 0x020fca00000000ff */
[----:B------:R-:W-:-:S07]  /*6240*/  IMAD R167, R12, R155, RZ ;  /* 0x0000009b0ca77224 */ /* 0x000fce00078e02ff */
.L_x_249:
[----:B------:R-:W-:Y:S05]  /*6250*/  BSYNC B1 ;  /* 0x0000000000017941 */ /* 0x000fea0003800000 */
.L_x_248:
        /* <DEDUP_REMOVED lines=10> */
.L_x_251:
[----:B------:R-:W-:Y:S05]  /*6300*/  BSYNC B1 ;  /* 0x0000000000017941 */ /* 0x000fea0003800000 */
.L_x_250:
[----:B-1----:R-:W-:Y:S01]  /*6310*/  @!P1 IMAD R3, R68, R154, R167 ;  /* 0x0000009a44039224 */ /* 0x002fe200078e02a7 */
[----:B------:R-:W-:Y:S04]  /*6320*/  BSSY B1, `(.L_x_252) ;  /* 0x0000006000017945 */ /* 0x000fe80003800000 */
[----:B------:R1:W-:Y:S01]  /*6330*/  @!P1 STG.E.U8 desc[UR36][R6.64+0x58], R3 ;  /* 0x0000580306009986 */ /* 0x0003e2000c101124 */
[----:B------:R-:W-:Y:S05]  /*6340*/  @P3 BRA `(.L_x_253) ;  /* 0x00000000000c3947 */ /* 0x000fea0003800000 */
[----:B------:R-:W5:Y:S02]  /*6350*/  LDG.E.U8 R156, desc[UR36][R4.64+0x59] ;  /* 0x00005924049c7981 */ /* 0x000f64000c1e1100 */
[----:B-----5:R-:W-:-:S05]  /*6360*/  PRMT R12, R156, 0x8880, RZ ;  /* 0x000088809c0c7816 */ /* 0x020fca00000000ff */
[----:B------:R-:W-:-:S07]  /*6370*/  IMAD R167, R12, R155, RZ ;  /* 0x0000009b0ca77224 */ /* 0x000fce00078e02ff */
.L_x_253:
[----:B------:R-:W-:Y:S05]  /*6380*/  BSYNC B1 ;  /* 0x0000000000017941 */ /* 0x000fea0003800000 */
.L_x_252:
[----:B------:R-:W-:Y:S01]  /*6390*/  @!P3 IMAD R69, R69, R154, R167 ;  /* 0x0000009a4545b224 */ /* 0x000fe200078e02a7 */
[----:B------:R-:W-:Y:S04]  /*63a0*/  BSSY B1, `(.L_x_254) ;  /* 0x0000006000017945 */ /* 0x000fe80003800000 */
[----:B------:R0:W-:Y:S01]  /*63b0*/  @!P3 STG.E.U8 desc[UR36][R6.64+0x59], R69 ;  /* 0x000059450600b986 */ /* 0x0001e2000c101124 */
[----:B------:R-:W-:Y:S05]  /*63c0*/  @P4 BRA `(.L_x_255) ;  /* 0x00000000000c4947 */ /* 0x000fea0003800000 */
[----:B------:R-:W5:Y:S02]  /*63d0*/  LDG.E.U8 R156, desc[UR36][R10.64+0x58] ;  /* 0x000058240a9c7981 */ /* 0x000f64000c1e1100 */
[----:B-----5:R-:W-:-:S05]  /*63e0*/  PRMT R12, R156, 0x8880, RZ ;  /* 0x000088809c0c7816 */ /* 0x020fca00000000ff */
[----:B------:R-:W-:-:S07]  /*63f0*/  IMAD R167, R12, R155, RZ ;  /* 0x0000009b0ca77224 */ /* 0x000fce00078e02ff */
.L_x_255:
[----:B------:R-:W-:Y:S05]  /*6400*/  BSYNC B1 ;  /* 0x0000000000017941 */ /* 0x000fea0003800000 */
.L_x_254:
        /* <DEDUP_REMOVED lines=10> */
.L_x_257:
[----:B------:R-:W-:Y:S05]  /*64b0*/  BSYNC B1 ;  /* 0x0000000000017941 */ /* 0x000fea0003800000 */
.L_x_256:
[----:B------:R-:W-:Y:S01]  /*64c0*/  @!P1 IMAD R71, R71, R154, R167 ;  /* 0x0000009a47479224 */ /* 0x000fe200078e02a7 */
[----:B------:R-:W-:Y:S04]  /*64d0*/  BSSY B1, `(.L_x_258) ;  /* 0x0000006000017945 */ /* 0x000fe80003800000 */
[----:B------:R0:W-:Y:S01]  /*64e0*/  @!P1 STG.E.U8 desc[UR36][R8.64+0x59], R71 ;  /* 0x0000594708009986 */ /* 0x0001e2000c101124 */
[----:B------:R-:W-:Y:S05]  /*64f0*/  @P3 BRA `(.L_x_259) ;  /* 0x00000000000c3947 */ /* 0x000fea0003800000 */
[----:B------:R-:W5:Y:S02]  /*6500*/  LDG.E.U8 R156, desc[UR36][R4.64+0x60] ;  /* 0x00006024049c7981 */ /* 0x000f64000c1e1100 */
[----:B-----5:R-:W-:-:S05]  /*6510*/  PRMT R12, R156, 0x8880, RZ ;  /* 0x000088809c0c7816 */ /* 0x020fca00000000ff */
[----:B------:R-:W-:-:S07]  /*6520*/  IMAD R167, R12, R155, RZ ;  /* 0x0000009b0ca77224 */ /* 0x000fce00078e02ff */
.L_x_259:
[----:B------:R-:W-:Y:S05]  /*6530*/  BSYNC B1 ;  /* 0x0000000000017941 */ /* 0x000fea0003800000 */
.L_x_258:
[----:B-1----:R-:W-:Y:S01]  /*6540*/  @!P3 IMAD R3, R72, R154, R167 ;  /* 0x0000009a4803b224 */ /* 0x002fe200078e02a7 */
[----:B------:R-:W-:Y:S04]  /*6550*/  BSSY B1, `(.L_x_260) ;  /* 0x0000006000017945 */ /* 0x000fe80003800000 */
[----:B------:R1:W-:Y:S01]  /*6560*/  @!P3 STG.E.U8 desc[UR36][R6.64+0x60], R3 ;  /* 0x000060030600b986 */ /* 0x0003e2000c101124 */
[----:B------:R-:W-:Y:S05]  /*6570*/  @P4 BRA `(.L_x_261) ;  /* 0x00000000000c4947 */ /* 0x000fea0003800000 */
[----:B------:R-:W5:Y:S02]  /*6580*/  LDG.E.U8 R156, desc[UR36][R4.64+0x61] ;  /* 0x00006124049c7981 */ /* 0x000f64000c1e1100 */
[----:B-----5:R-:W-:-:S05]  /*6590*/  PRMT R12, R156, 0x8880, RZ ;  /* 0x000088809c0c7816 */ /* 0x020fca00000000ff */
[----:B------:R-:W-:-:S07]  /*65a0*/  IMAD R167, R12, R155, RZ ;  /* 0x0000009b0ca77224 */ /* 0x000fce00078e02ff */
.L_x_261:
[----:B------:R-:W-:Y:S05]  /*65b0*/  BSYNC B1 ;  /* 0x0000000000017941 */ /* 0x000fea0003800000 */
.L_x_260:
        /* <DEDUP_REMOVED lines=10> */
.L_x_263:
[----:B------:R-:W-:Y:S05]  /*6660*/  BSYNC B1 ;  /* 0x0000000000017941 */ /* 0x000fea0003800000 */
.L_x_262:
[----:B-1----:R-:W-:Y:S01]  /*6670*/  @!P1 IMAD R3, R74, R154, R167 ;  /* 0x0000009a4a039224 */ /* 0x002fe200078e02a7 */
[----:B------:R-:W-:Y:S04]  /*6680*/  BSSY B1, `(.L_x_264) ;  /* 0x0000006000017945 */ /* 0x000fe80003800000 */
[----:B------:R1:W-:Y:S01]  /*6690*/  @!P1 STG.E.U8 desc[UR36][R8.64+0x60], R3 ;  /* 0x0000600308009986 */ /* 0x0003e2000c101124 */
[----:B------:R-:W-:Y:S05]  /*66a0*/  @P3 BRA `(.L_x_265) ;  /* 0x00000000000c3947 */ /* 0x000fea0003800000 */
[----:B------:R-:W5:Y:S02]  /*66b0*/  LDG.E.U8 R156, desc[UR36][R10.64+0x61] ;  /* 0x000061240a9c7981 */ /* 0x000f64000c1e1100 */
[----:B-----5:R-:W-:-:S05]  /*66c0*/  PRMT R12, R156, 0x8880, RZ ;  /* 0x000088809c0c7816 */ /* 0x020fca00000000ff */
[----:B------:R-:W-:-:S07]  /*66d0*/  IMAD R167, R12, R155, RZ ;  /* 0x0000009b0ca77224 */ /* 0x000fce00078e02ff */
.L_x_265:
[----:B------:R-:W-:Y:S05]  /*66e0*/  BSYNC B1 ;  /* 0x0000000000017941 */ /* 0x000fea0003800000 */
.L_x_264:
[----:B------:R-:W-:Y:S01]  /*66f0*/  @!P3 IMAD R75, R75, R154, R167 ;  /* 0x0000009a4b4bb224 */ /* 0x000fe200078e02a7 */
[----:B------:R-:W-:Y:S04]  /*6700*/  BSSY B1, `(.L_x_266) ;  /* 0x0000006000017945 */ /* 0x000fe80003800000 */
[----:B------:R0:W-:Y:S01]  /*6710*/  @!P3 STG.E.U8 desc[UR36][R8.64+0x61], R75 ;  /* 0x0000614b0800b986 */ /* 0x0001e2000c101124 */
[----:B------:R-:W-:Y:S05]  /*6720*/  @P4 BRA `(.L_x_267) ;  /* 0x00000000000c4947 */ /* 0x000fea0003800000 */
[----:B------:R-:W5:Y:S02]  /*6730*/  LDG.E.U8 R156, desc[UR36][R4.64+0x68] ;  /* 0x00006824049c7981 */ /* 0x000f64000c1e1100 */
[----:B-----5:R-:W-:-:S05]  /*6740*/  PRMT R12, R156, 0x8880, RZ ;  /* 0x000088809c0c7816 */ /* 0x020fca00000000ff */
[----:B------:R-:W-:-:S07]  /*6750*/  IMAD R167, R12, R155, RZ ;  /* 0x0000009b0ca77224 */ /* 0x000fce00078e02ff */
.L_x_267:
[----:B------:R-:W-:Y:S05]  /*6760*/  BSYNC B1 ;  /* 0x0000000000017941 */ /* 0x000fea0003800000 */
.L_x_266:
        /* <DEDUP_REMOVED lines=10> */
.L_x_269:
[----:B------:R-:W-:Y:S05]  /*6810*/  BSYNC B1 ;  /* 0x0000000000017941 */ /* 0x000fea0003800000 */
.L_x_268:
[----:B------:R-:W-:Y:S01]  /*6820*/  @!P1 IMAD R77, R77, R154, R167 ;  /* 0x0000009a4d4d9224 */ /* 0x000fe200078e02a7 */
[----:B------:R-:W-:Y:S04]  /*6830*/  BSSY B1, `(.L_x_270) ;  /* 0x0000006000017945 */ /* 0x000fe80003800000 */
[----:B------:R0:W-:Y:S01]  /*6840*/  @!P1 STG.E.U8 desc[UR36][R6.64+0x69], R77 ;  /* 0x0000694d06009986 */ /* 0x0001e2000c101124 */
[----:B------:R-:W-:Y:S05]  /*6850*/  @P3 BRA `(.L_x_271) ;  /* 0x00000000000c3947 */ /* 0x000fea0003800000 */
[----:B------:R-:W5:Y:S02]  /*6860*/  LDG.E.U8 R156, desc[UR36][R10.64+0x68] ;  /* 0x000068240a9c7981 */ /* 0x000f64000c1e1100 */
[----:B-----5:R-:W-:-:S05]  /*6870*/  PRMT R12, R156, 0x8880, RZ ;  /* 0x000088809c0c7816 */ /* 0x020fca00000000ff */
[----:B------:R-:W-:-:S07]  /*6880*/  IMAD R167, R12, R155, RZ ;  /* 0x0000009b0ca77224 */ /* 0x000fce00078e02ff */
.L_x_271:
[----:B------:R-:W-:Y:S05]  /*6890*/  BSYNC B1 ;  /* 0x0000000000017941 */ /* 0x000fea0003800000 */
.L_x_270:
[----:B-1----:R-:W-:Y:S01]  /*68a0*/  @!P3 IMAD R3, R78, R154, R167 ;  /* 0x0000009a4e03b224 */ /* 0x002fe200078e02a7 */
[----:B------:R-:W-:Y:S04]  /*68b0*/  BSSY B1, `(.L_x_272) ;  /* 0x0000006000017945 */ /* 0x000fe80003800000 */
[----:B------:R1:W-:Y:S01]  /*68c0*/  @!P3 STG.E.U8 desc[UR36][R8.64+0x68], R3 ;  /* 0x000068030800b986 */ /* 0x0003e2000c101124 */
[----:B------:R-:W-:Y:S05]  /*68d0*/  @P4 BRA `(.L_x_273) ;  /* 0x00000000000c4947 */ /* 0x000fea0003800000 */
[----:B------:R-:W5:Y:S02]  /*68e0*/  LDG.E.U8 R156, desc[UR36][R10.64+0x69] ;  /* 0x000069240a9c7981 */ /* 0x000f64000c1e1100 */
[----:B-----5:R-:W-:-:S05]  /*68f0*/  PRMT R12, R156, 0x8880, RZ ;  /* 0x000088809c0c7816 */ /* 0x020fca00000000ff */
[----:B------:R-:W-:-:S07]  /*6900*/  IMAD R167, R12, R155, RZ ;  /* 0x0000009b0ca77224 */ /* 0x000fce00078e02ff */
.L_x_273:
[----:B------:R-:W-:Y:S05]  /*6910*/  BSYNC B1 ;  /* 0x0000000000017941 */ /* 0x000fea0003800000 */
.L_x_272:
        /* <DEDUP_REMOVED lines=10> */
.L_x_275:
[----:B------:R-:W-:Y:S05]  /*69c0*/  BSYNC B1 ;  /* 0x0000000000017941 */ /* 0x000fea0003800000 */
.L_x_274:
[----:B-1----:R-:W-:Y:S01]  /*69d0*/  @!P1 IMAD R3, R80, R154, R167 ;  /* 0x0000009a50039224 */ /* 0x002fe200078e02a7 */
[----:B------:R-:W-:Y:S04]  /*69e0*/  BSSY B1, `(.L_x_276) ;  /* 0x0000006000017945 */ /* 0x000fe80003800000 */
[----:B------:R1:W-:Y:S01]  /*69f0*/  @!P1 STG.E.U8 desc[UR36][R6.64+0x70], R3 ;  /* 0x0000700306009986 */ /* 0x0003e2000c101124 */
[----:B------:R-:W-:Y:S05]  /*6a00*/  @P3 BRA `(.L_x_277) ;  /* 0x00000000000c3947 */ /* 0x000fea0003800000 */
[----:B------:R-:W5:Y:S02]  /*6a10*/  LDG.E.U8 R156, desc[UR36][R4.64+0x71] ;  /* 0x00007124049c7981 */ /* 0x000f64000c1e1100 */
[----:B-----5:R-:W-:-:S05]  /*6a20*/  PRMT R12, R156, 0x8880, RZ ;  /* 0x000088809c0c7816 */ /* 0x020fca00000000ff */
[----:B------:R-:W-:-:S07]  /*6a30*/  IMAD R167, R12, R155, RZ ;  /* 0x0000009b0ca77224 */ /* 0x000fce00078e02ff */
.L_x_277:
[----:B------:R-:W-:Y:S05]  /*6a40*/  BSYNC B1 ;  /* 0x0000000000017941 */ /* 0x000fea0003800000 */
.L_x_276:
[----:B------:R-:W-:Y:S01]  /*6a50*/  @!P3 IMAD R81, R81, R154, R167 ;  /* 0x0000009a5151b224 */ /* 0x000fe200078e02a7 */
[----:B------:R-:W-:Y:S04]  /*6a60*/  BSSY B1, `(.L_x_278) ;  /* 0x0000006000017945 */ /* 0x000fe80003800000 */
[----:B------:R0:W-:Y:S01]  /*6a70*/  @!P3 STG.E.U8 desc[UR36][R6.64+0x71], R81 ;  /* 0x000071510600b986 */ /* 0x0001e2000c101124 */
[----:B------:R-:W-:Y:S05]  /*6a80*/  @P4 BRA `(.L_x_279) ;  /* 0x00000000000c4947 */ /* 0x000fea0003800000 */
[----:B------:R-:W5:Y:S02]  /*6a90*/  LDG.E.U8 R156, desc[UR36][R10.64+0x70] ;  /* 0x000070240a9c7981 */ /* 0x000f64000c1e1100 */
[----:B-----5:R-:W-:-:S05]  /*6aa0*/  PRMT R12, R156, 0x8880, RZ ;  /* 0x000088809c0c7816 */ /* 0x020fca00000000ff */
[----:B------:R-:W-:-:S07]  /*6ab0*/  IMAD R167, R12, R155, RZ ;  /* 0x0000009b0ca77224 */ /* 0x000fce00078e02ff */
.L_x_279:
[----:B------:R-:W-:Y:S05]  /*6ac0*/  BSYNC B1 ;  /* 0x0000000000017941 */ /* 0x000fea0003800000 */
.L_x_278:
[----:B------:R-:W-:Y:S01]  /*6ad0*/  ISETP.LT.OR P1, PT, R164, 0x72, !P0 ;  /* 0x00000072a400780c */ /* 0x000fe20004721670 */
[----:B-1----:R-:W-:Y:S01]  /*6ae0*/  @!P4 IMAD R3, R82, R154, R167 ;  /* 0x0000009a5203c224 */ /* 0x002fe200078e02a7 */
[----:B------:R-:W-:Y:S01]  /*6af0*/  BSSY B1, `(.L_x_280) ;  /* 0x0000009000017945 */ /* 0x000fe20003800000 */
[C---:B------:R-:W-:Y:S02]  /*6b00*/  ISETP.LT.OR P3, PT, R164.reuse, 0x79, !P2 ;  /* 0x00000079a400780c */ /* 0x040fe40005761670 */
[C---:B------:R-:W-:Y:S01]  /*6b10*/  ISETP.LT.OR P2, PT, R164.reuse, 0x7a, !P2 ;  /* 0x0000007aa400780c */ /* 0x040fe20005741670 */
[----:B------:R1:W-:Y:S01]  /*6b20*/  @!P4 STG.E.U8 desc[UR36][R8.64+0x70], R3 ;  /* 0x000070030800c986 */ /* 0x0003e2000c101124 */
[----:B------:R-:W-:-:S06]  /*6b30*/  ISETP.LT.OR P4, PT, R164, 0x79, !P0 ;  /* 0x00000079a400780c */ /* 0x000fcc0004781670 */
[----:B------:R-:W-:Y:S07]  /*6b40*/  @P1 BRA `(.L_x_281) ;  /* 0x00000000000c1947 */ /* 0x000fee0003800000 */
[----:B------:R-:W5:Y:S02]  /*6b50*/  LDG.E.U8 R156, desc[UR36][R10.64+0x71] ;  /* 0x000071240a9c7981 */ /* 0x000f64000c1e1100 */
[----:B-----5:R-:W-:-:S05]  /*6b60*/  PRMT R12, R156, 0x8880, RZ ;  /* 0x000088809c0c7816 */ /* 0x020fca00000000ff */
[----:B------:R-:W-:-:S07]  /*6b70*/  IMAD R167, R12, R155, RZ ;  /* 0x0000009b0ca77224 */ /* 0x000fce00078e02ff */
.L_x_281:
[----:B------:R-:W-:Y:S05]  /*6b80*/  BSYNC B1 ;  /* 0x0000000000017941 */ /* 0x000fea0003800000 */
.L_x_280:
[----:B------:R-:W-:Y:S01]  /*6b90*/  @!P1 IMAD R83, R83, R154, R167 ;  /* 0x0000009a53539224 */ /* 0x000fe200078e02a7 */
[----:B------:R-:W-:Y:S04]  /*6ba0*/  BSSY B1, `(.L_x_282) ;  /* 0x0000006000017945 */ /* 0x000fe80003800000 */
[----:B------:R0:W-:Y:S01]  /*6bb0*/  @!P1 STG.E.U8 desc[UR36][R8.64+0x71], R83 ;  /* 0x0000715308009986 */ /* 0x0001e2000c101124 */
[----:B------:R-:W-:Y:S05]  /*6bc0*/  @P3 BRA `(.L_x_283) ;  /* 0x00000000000c3947 */ /* 0x000fea0003800000 */
[----:B------:R-:W5:Y:S02]  /*6bd0*/  LDG.E.U8 R156, desc[UR36][R4.64+0x78] ;  /* 0x00007824049c7981 */ /* 0x000f64000c1e1100 */
[----:B-----5:R-:W-:-:S05]  /*6be0*/  PRMT R12, R156, 0x8880, RZ ;  /* 0x000088809c0c7816 */ /* 0x020fca00000000ff */
[----:B------:R-:W-:-:S07]  /*6bf0*/  IMAD R167, R12, R155, RZ ;  /* 0x0000009b0ca77224 */ /* 0x000fce00078e02ff */
.L_x_283:
[----:B------:R-:W-:Y:S05]  /*6c00*/  BSYNC B1 ;  /* 0x0000000000017941 */ /* 0x000fea0003800000 */
.L_x_282:
[----:B-1----:R-:W-:Y:S01]  /*6c10*/  @!P3 IMAD R3, R84, R154, R167 ;  /* 0x0000009a5403b224 */ /* 0x002fe200078e02a7 */
[----:B------:R-:W-:Y:S04]  /*6c20*/  BSSY B1, `(.L_x_284) ;  /* 0x0000006000017945 */ /* 0x000fe80003800000 */
[----:B------:R1:W-:Y:S01]  /*6c30*/  @!P3 STG.E.U8 desc[UR36][R6.64+0x78], R3 ;  /* 0x000078030600b986 */ /* 0x0003e2000c101124 */
[----:B------:R-:W-:Y:S05]  /*6c40*/  @P2 BRA `(.L_x_285) ;  /* 0x00000000000c2947 */ /* 0x000fea0003800000 */
[----:B------:R-:W5:Y:S02]  /*6c50*/  LDG.E.U8 R156, desc[UR36][R4.64+0x79] ;  /* 0x00007924049c7981 */ /* 0x000f64000c1e1100 */
[----:B-----5:R-:W-:-:S05]  /*6c60*/  PRMT R12, R156, 0x8880, RZ ;  /* 0x000088809c0c7816 */ /* 0x020fca00000000ff */
[----:B------:R-:W-:-:S07]  /*6c70*/  IMAD R167, R12, R155, RZ ;  /* 0x0000009b0ca77224 */ /* 0x000fce00078e02ff */
.L_x_285:
[----:B------:R-:W-:Y:S05]  /*6c80*/  BSYNC B1 ;  /* 0x0000000000017941 */ /* 0x000fea0003800000 */
.L_x_284:
[----:B------:R-:W-:Y:S01]  /*6c90*/  @!P2 IMAD R85, R85, R154, R167 ;  /* 0x0000009a5555a224 */ /* 0x000fe200078e02a7 */
[----:B------:R-:W-:Y:S04]  /*6ca0*/  BSSY B1, `(.L_x_286) ;  /* 0x0000006000017945 */ /* 0x000fe80003800000 */
[----:B------:R0:W-:Y:S01]  /*6cb0*/  @!P2 STG.E.U8 desc[UR36][R6.64+0x79], R85 ;  /* 0x000079550600a986 */ /* 0x0001e2000c101124 */
[----:B------:R-:W-:Y:S05]  /*6cc0*/  @P4 BRA `(.L_x_287) ;  /* 0x00000000000c4947 */ /* 0x000fea0003800000 */
[----:B------:R-:W5:Y:S02]  /*6cd0*/  LDG.E.U8 R156, desc[UR36][R10.64+0x78] ;  /* 0x000078240a9c7981 */ /* 0x000f64000c1e1100 */
[----:B-----5:R-:W-:-:S05]  /*6ce0*/  PRMT R4, R156, 0x8880, RZ ;  /* 0x000088809c047816 */ /* 0x020fca00000000ff */
[----:B------:R-:W-:-:S07]  /*6cf0*/  IMAD R167, R4, R155, RZ ;  /* 0x0000009b04a77224 */ /* 0x000fce00078e02ff */
.L_x_287:
[----:B------:R-:W-:Y:S05]  /*6d00*/  BSYNC B1 ;  /* 0x0000000000017941 */ /* 0x000fea0003800000 */
.L_x_286:
[----:B-1----:R-:W-:Y:S01]  /*6d10*/  @!P4 IMAD R3, R86, R154, R167 ;  /* 0x0000009a5603c224 */ /* 0x002fe200078e02a7 */
[----:B------:R-:W-:Y:S01]  /*6d20*/  ISETP.LT.OR P0, PT, R164, 0x7a, !P0 ;  /* 0x0000007aa400780c */ /* 0x000fe20004701670 */
[----:B------:R-:W-:Y:S03]  /*6d30*/  BSSY B1, `(.L_x_288) ;  /* 0x0000006000017945 */ /* 0x000fe60003800000 */
[----:B------:R1:W-:Y:S09]  /*6d40*/  @!P4 STG.E.U8 desc[UR36][R8.64+0x78], R3 ;  /* 0x000078030800c986 */ /* 0x0003f2000c101124 */
[----:B------:R-:W-:Y:S05]  /*6d50*/  @P0 BRA `(.L_x_289) ;  /* 0x00000000000c0947 */ /* 0x000fea0003800000 */
[----:B------:R-:W5:Y:S02]  /*6d60*/  LDG.E.U8 R156, desc[UR36][R10.64+0x79] ;  /* 0x000079240a9c7981 */ /* 0x000f64000c1e1100 */
[----:B-----5:R-:W-:-:S05]  /*6d70*/  PRMT R4, R156, 0x8880, RZ ;  /* 0x000088809c047816 */ /* 0x020fca00000000ff */
[----:B------:R-:W-:-:S07]  /*6d80*/  IMAD R167, R4, R155, RZ ;  /* 0x0000009b04a77224 */ /* 0x000fce00078e02ff */
.L_x_289:
[----:B------:R-:W-:Y:S05]  /*6d90*/  BSYNC B1 ;  /* 0x0000000000017941 */ /* 0x000fea0003800000 */
.L_x_288:
[----:B------:R-:W-:Y:S01]  /*6da0*/  IMAD R87, R87, R154, R167 ;  /* 0x0000009a57577224 */ /* 0x000fe200078e02a7 */
[----:B------:R-:W-:Y:S06]  /*6db0*/  @P0 BRA `(.L_x_290) ;  /* 0x0000001800180947 */ /* 0x000fec0003800000 */
[----:B------:R0:W-:Y:S01]  /*6dc0*/  STG.E.U8 desc[UR36][R8.64+0x79], R87 ;  /* 0x0000795708007986 */ /* 0x0001e2000c101124 */
[----:B------:R-:W-:Y:S05]  /*6dd0*/  BRA `(.L_x_290) ;  /* 0x0000001800107947 */ /* 0x000fea0003800000 */
.L_x_33:
[C---:B------:R-:W-:Y:S02]  /*6de0*/  ISETP.GE.AND P2, PT, R3.reuse, 0x1, PT ;  /* 0x000000010300780c */ /* 0x040fe40003f46270 */
[----:B------:R-:W-:Y:S02]  /*6df0*/  ISETP.GE.AND P0, PT, R3, 0x9, PT ;  /* 0x000000090300780c */ /* 0x000fe40003f06270 */
[C---:B------:R-:W-:Y:S02]  /*6e00*/  ISETP.LT.OR P3, PT, R164.reuse, 0x1, !P2 ;  /* 0x00000001a400780c */ /* 0x040fe40005761670 */
[C---:B------:R-:W-:Y:S02]  /*6e10*/  ISETP.LT.OR P4, PT, R164.reuse, 0x2, !P2 ;  /* 0x00000002a400780c */ /* 0x040fe40005781670 */
[----:B------:R-:W-:-:S09]  /*6e20*/  ISETP.LT.OR P1, PT, R164, 0x1, !P0 ;  /* 0x00000001a400780c */ /* 0x000fd20004721670 */
[-C--:B------:R-:W-:Y:S02]  /*6e30*/  @!P3 IMAD R5, R88, R154.reuse, RZ ;  /* 0x0000009a5805b224 */ /* 0x080fe400078e02ff */
[-C--:B------:R-:W-:Y:S02]  /*6e40*/  @!P4 IMAD R89, R89, R154.reuse, RZ ;  /* 0x0000009a5959c224 */ /* 0x080fe400078e02ff */
[----:B------:R-:W-:Y:S01]  /*6e50*/  @!P1 IMAD R11, R90, R154, RZ ;  /* 0x0000009a5a0b9224 */ /* 0x000fe200078e02ff */
[----:B------:R0:W-:Y:S01]  /*6e60*/  @!P3 STG.E.U8 desc[UR36][R158.64], R5 ;  /* 0x000000059e00b986 */ /* 0x0001e2000c101124 */
[----:B------:R-:W-:-:S03]  /*6e70*/  ISETP.LT.OR P3, PT, R164, 0x2, !P0 ;  /* 0x00000002a400780c */ /* 0x000fc60004761670 */
[----:B------:R-:W-:Y:S01]  /*6e80*/  @!P4 STG.E.U8 desc[UR36][R158.64+0x1], R89 ;  /* 0x000001599e00c986 */ /* 0x000fe2000c101124 */
[----:B------:R-:W-:-:S03]  /*6e90*/  ISETP.LT.OR P4, PT, R164, 0x9, !P2 ;  /* 0x00000009a400780c */ /* 0x000fc60005781670 */
[----:B------:R1:W-:Y:S01]  /*6ea0*/  @!P1 STG.E.U8 desc[UR36][R12.64], R11 ;  /* 0x0000000b0c009986 */ /* 0x0003e2000c101124 */
[----:B------:R-:W-:-:S05]  /*6eb0*/  ISETP.LT.OR P1, PT, R164, 0xa, !P2 ;  /* 0x0000000aa400780c */ /* 0x000fca0005721670 */
[----:B------:R-:W-:-:S04]  /*6ec0*/  @!P3 IMAD R91, R91, R154, RZ ;  /* 0x0000009a5b5bb224 */ /* 0x000fc800078e02ff */
[-C--:B0-----:R-:W-:Y:S01]  /*6ed0*/  @!P4 IMAD R5, R92, R154.reuse, RZ ;  /* 0x0000009a5c05c224 */ /* 0x081fe200078e02ff */
[----:B------:R-:W-:Y:S01]  /*6ee0*/  @!P3 STG.E.U8 desc[UR36][R12.64+0x1], R91 ;  /* 0x0000015b0c00b986 */ /* 0x000fe2000c101124 */
[C---:B------:R-:W-:Y:S02]  /*6ef0*/  ISETP.LT.OR P3, PT, R164.reuse, 0x9, !P0 ;  /* 0x00000009a400780c */ /* 0x040fe40004761670 */
[----:B------:R-:W-:Y:S01]  /*6f00*/  @!P1 IMAD R93, R93, R154, RZ ;  /* 0x0000009a5d5d9224 */ /* 0x000fe200078e02ff */
[----:B------:R0:W-:Y:S01]  /*6f10*/  @!P4 STG.E.U8 desc[UR36][R158.64+0x8], R5 ;  /* 0x000008059e00c986 */ /* 0x0001e2000c101124 */
[----:B------:R-:W-:-:S03]  /*6f20*/  ISETP.LT.OR P4, PT, R164, 0xa, !P0 ;  /* 0x0000000aa400780c */ /* 0x000fc60004781670 */
[----:B------:R-:W-:Y:S01]  /*6f30*/  @!P1 STG.E.U8 desc[UR36][R158.64+0x9], R93 ;  /* 0x0000095d9e009986 */ /* 0x000fe2000c101124 */
[----:B------:R-:W-:-:S05]  /*6f40*/  ISETP.LT.OR P1, PT, R164, 0x11, !P2 ;  /* 0x00000011a400780c */ /* 0x000fca0005721670 */
[----:B-1----:R-:W-:-:S04]  /*6f50*/  @!P3 IMAD R11, R94, R154, RZ ;  /* 0x0000009a5e0bb224 */ /* 0x002fc800078e02ff */
[-C--:B------:R-:W-:Y:S01]  /*6f60*/  @!P4 IMAD R95, R95, R154.reuse, RZ ;  /* 0x0000009a5f5fc224 */ /* 0x080fe200078e02ff */
[----:B------:R1:W-:Y:S01]  /*6f70*/  @!P3 STG.E.U8 desc[UR36][R12.64+0x8], R11 ;  /* 0x0000080b0c00b986 */ /* 0x0003e2000c101124 */
[----:B------:R-:W-:Y:S02]  /*6f80*/  ISETP.LT.OR P3, PT, R164, 0x12, !P2 ;  /* 0x00000012a400780c */ /* 0x000fe40005761670 */
[----:B------:R-:W-:Y:S01]  /*6f90*/  @!P1 IMAD R15, R96, R154, RZ ;  /* 0x0000009a600f9224 */ /* 0x000fe200078e02ff */
        /* <DEDUP_REMOVED lines=17> */
[----:B--2---:R-:W-:Y:S01]  /*70b0*/  @!P1 IMAD R15, R102, R154, RZ ;  /* 0x0000009a660f9224 */ /* 0x004fe200078e02ff */
        /* <DEDUP_REMOVED lines=128> */
[----:B------:R-:W-:Y:S01]  /*78c0*/  @!P1 STG.E.U8 desc[UR36][R158.64+0x70], R15 ;  /* 0x0000700f9e009986 */ /* 0x000fe2000c101124 */
[----:B------:R-:W-:-:S05]  /*78d0*/  ISETP.LT.OR P1, PT, R164, 0x72, !P0 ;  /* 0x00000072a400780c */ /* 0x000fca0004721670 */
[----:B------:R-:W-:-:S04]  /*78e0*/  @!P3 IMAD R145, R145, R154, RZ ;  /* 0x0000009a9191b224 */ /* 0x000fc800078e02ff */
[-C--:B0-----:R-:W-:Y:S01]  /*78f0*/  @!P4 IMAD R5, R146, R154.reuse, RZ ;  /* 0x0000009a9205c224 */ /* 0x081fe200078e02ff */
[----:B------:R-:W-:Y:S01]  /*7900*/  @!P3 STG.E.U8 desc[UR36][R158.64+0x71], R145 ;  /* 0x000071919e00b986 */ /* 0x000fe2000c101124 */
[C---:B------:R-:W-:Y:S02]  /*7910*/  ISETP.LT.OR P3, PT, R164.reuse, 0x79, !P2 ;  /* 0x00000079a400780c */ /* 0x040fe40005761670 */
[C---:B------:R-:W-:Y:S01]  /*7920*/  ISETP.LT.OR P2, PT, R164.reuse, 0x7a, !P2 ;  /* 0x0000007aa400780c */ /* 0x040fe20005741670 */
[----:B------:R-:W-:Y:S01]  /*7930*/  @!P1 IMAD R147, R147, R154, RZ ;  /* 0x0000009a93939224 */ /* 0x000fe200078e02ff */
[----:B------:R0:W-:Y:S01]  /*7940*/  @!P4 STG.E.U8 desc[UR36][R12.64+0x70], R5 ;  /* 0x000070050c00c986 */ /* 0x0001e2000c101124 */
[C---:B------:R-:W-:Y:S02]  /*7950*/  ISETP.LT.OR P4, PT, R164.reuse, 0x79, !P0 ;  /* 0x00000079a400780c */ /* 0x040fe40004781670 */
[----:B------:R-:W-:Y:S01]  /*7960*/  ISETP.LT.OR P0, PT, R164, 0x7a, !P0 ;  /* 0x0000007aa400780c */ /* 0x000fe20004701670 */
[----:B------:R-:W-:Y:S01]  /*7970*/  @!P1 STG.E.U8 desc[UR36][R12.64+0x71], R147 ;  /* 0x000071930c009986 */ /* 0x000fe2000c101124 */
[----:B------:R-:W-:-:S04]  /*7980*/  ISETP.GE.AND P1, PT, R3, 0x81, PT ;  /* 0x000000810300780c */ /* 0x000fc80003f26270 */
[-C--:B-1----:R-:W-:Y:S02]  /*7990*/  @!P3 IMAD R11, R148, R154.reuse, RZ ;  /* 0x0000009a940bb224 */ /* 0x082fe400078e02ff */
[----:B------:R-:W-:-:S03]  /*79a0*/  @!P2 IMAD R149, R149, R154, RZ ;  /* 0x0000009a9595a224 */ /* 0x000fc600078e02ff */
[----:B------:R1:W-:Y:S01]  /*79b0*/  @!P3 STG.E.U8 desc[UR36][R158.64+0x78], R11 ;  /* 0x0000780b9e00b986 */ /* 0x0003e2000c101124 */
[----:B------:R-:W-:Y:S01]  /*79c0*/  ISETP.LT.OR P3, PT, R164, 0x1, !P1 ;  /* 0x00000001a400780c */ /* 0x000fe20004f61670 */
[-C--:B0-----:R-:W-:Y:S02]  /*79d0*/  @!P4 IMAD R5, R150, R154.reuse, RZ ;  /* 0x0000009a9605c224 */ /* 0x081fe400078e02ff */
[----:B------:R-:W-:Y:S01]  /*79e0*/  @!P2 STG.E.U8 desc[UR36][R158.64+0x79], R149 ;  /* 0x000079959e00a986 */ /* 0x000fe2000c101124 */
[----:B------:R-:W-:Y:S01]  /*79f0*/  ISETP.LT.OR P2, PT, R164, 0x2, !P1 ;  /* 0x00000002a400780c */ /* 0x000fe20004f41670 */
[----:B------:R-:W-:Y:S02]  /*7a00*/  @!P0 IMAD R151, R151, R154, RZ ;  /* 0x0000009a97978224 */ /* 0x000fe400078e02ff */
[----:B------:R0:W-:Y:S01]  /*7a10*/  @!P4 STG.E.U8 desc[UR36][R12.64+0x78], R5 ;  /* 0x000078050c00c986 */ /* 0x0001e2000c101124 */
[----:B------:R-:W-:-:S03]  /*7a20*/  ISETP.GE.AND P4, PT, R3, 0x89, PT ;  /* 0x000000890300780c */ /* 0x000fc60003f86270 */
[----:B------:R-:W-:Y:S01]  /*7a30*/  @!P0 STG.E.U8 desc[UR36][R12.64+0x79], R151 ;  /* 0x000079970c008986 */ /* 0x000fe2000c101124 */
[----:B------:R-:W-:Y:S01]  /*7a40*/  ISETP.LT.OR P0, PT, R164, 0x1, !P4 ;  /* 0x00000001a400780c */ /* 0x000fe20006701670 */
[----:B------:R-:W-:-:S04]  /*7a50*/  @!P3 IMAD R3, R24, R154, RZ ;  /* 0x0000009a1803b224 */ /* 0x000fc800078e02ff */
[----:B------:R-:W-:Y:S01]  /*7a60*/  @!P2 IMAD R25, R25, R154, RZ ;  /* 0x0000009a1919a224 */ /* 0x000fe200078e02ff */
[----:B------:R2:W-:Y:S01]  /*7a70*/  @!P3 STG.E.U8 desc[UR36][R6.64], R3 ;  /* 0x000000030600b986 */ /* 0x0005e2000c101124 */
[----:B------:R-:W-:-:S03]  /*7a80*/  ISETP.LT.OR P3, PT, R164, 0x2, !P4 ;  /* 0x00000002a400780c */ /* 0x000fc60006761670 */
[----:B------:R-:W-:Y:S01]  /*7a90*/  @!P2 STG.E.U8 desc[UR36][R6.64+0x1], R25 ;  /* 0x000001190600a986 */ /* 0x000fe2000c101124 */
[----:B------:R-:W-:Y:S02]  /*7aa0*/  ISETP.LT.OR P2, PT, R164, 0x9, !P1 ;  /* 0x00000009a400780c */ /* 0x000fe40004f41670 */
[----:B-1----:R-:W-:-:S05]  /*7ab0*/  @!P0 IMAD R11, R26, R154, RZ ;  /* 0x0000009a1a0b8224 */ /* 0x002fca00078e02ff */
[----:B------:R-:W-:Y:S01]  /*7ac0*/  @!P0 STG.E.U8 desc[UR36][R8.64], R11 ;  /* 0x0000000b08008986 */ /* 0x000fe2000c101124 */
[----:B------:R-:W-:Y:S01]  /*7ad0*/  ISETP.LT.OR P0, PT, R164, 0xa, !P1 ;  /* 0x0000000aa400780c */ /* 0x000fe20004f01670 */
[----:B------:R-:W-:-:S04]  /*7ae0*/  @!P3 IMAD R27, R27, R154, RZ ;  /* 0x0000009a1b1bb224 */ /* 0x000fc800078e02ff */
[----:B0-----:R-:W-:Y:S01]  /*7af0*/  @!P2 IMAD R5, R28, R154, RZ ;  /* 0x0000009a1c05a224 */ /* 0x001fe200078e02ff */
[----:B------:R-:W-:Y:S01]  /*7b00*/  @!P3 STG.E.U8 desc[UR36][R8.64+0x1], R27 ;  /* 0x0000011b0800b986 */ /* 0x000fe2000c101124 */
[----:B------:R-:W-:-:S03]  /*7b10*/  ISETP.LT.OR P3, PT, R164, 0x9, !P4 ;  /* 0x00000009a400780c */ /* 0x000fc60006761670 */
[----:B------:R0:W-:Y:S01]  /*7b20*/  @!P2 STG.E.U8 desc[UR36][R6.64+0x8], R5 ;  /* 0x000008050600a986 */ /* 0x0001e2000c101124 */
[----:B------:R-:W-:Y:S02]  /*7b30*/  ISETP.LT.OR P2, PT, R164, 0xa, !P4 ;  /* 0x0000000aa400780c */ /* 0x000fe40006741670 */
[----:B------:R-:W-:-:S05]  /*7b40*/  @!P0 IMAD R29, R29, R154, RZ ;  /* 0x0000009a1d1d8224 */ /* 0x000fca00078e02ff */
[----:B------:R-:W-:Y:S01]  /*7b50*/  @!P0 STG.E.U8 desc[UR36][R6.64+0x9], R29 ;  /* 0x0000091d06008986 */ /* 0x000fe2000c101124 */
[----:B------:R-:W-:Y:S01]  /*7b60*/  ISETP.LT.OR P0, PT, R164, 0x11, !P1 ;  /* 0x00000011a400780c */ /* 0x000fe20004f01670 */
[----:B--2---:R-:W-:-:S04]  /*7b70*/  @!P3 IMAD R3, R30, R154, RZ ;  /* 0x0000009a1e03b224 */ /* 0x004fc800078e02ff */
[----:B------:R-:W-:Y:S01]  /*7b80*/  @!P2 IMAD R31, R31, R154, RZ ;  /* 0x0000009a1f1fa224 */ /* 0x000fe200078e02ff */
[----:B------:R1:W-:Y:S01]  /*7b90*/  @!P3 STG.E.U8 desc[UR36][R8.64+0x8], R3 ;  /* 0x000008030800b986 */ /* 0x0003e2000c101124 */
[----:B------:R-:W-:-:S03]  /*7ba0*/  ISETP.LT.OR P3, PT, R164, 0x12, !P1 ;  /* 0x00000012a400780c */ /* 0x000fc60004f61670 */
[----:B------:R-:W-:Y:S01]  /*7bb0*/  @!P2 STG.E.U8 desc[UR36][R8.64+0x9], R31 ;  /* 0x0000091f0800a986 */ /* 0x000fe2000c101124 */
[----:B------:R-:W-:Y:S02]  /*7bc0*/  ISETP.LT.OR P2, PT, R164, 0x11, !P4 ;  /* 0x00000011a400780c */ /* 0x000fe40006741670 */
[----:B0-----:R-:W-:-:S05]  /*7bd0*/  @!P0 IMAD R5, R32, R154, RZ ;  /* 0x0000009a20058224 */ /* 0x001fca00078e02ff */
[----:B------:R0:W-:Y:S01]  /*7be0*/  @!P0 STG.E.U8 desc[UR36][R6.64+0x10], R5 ;  /* 0x0000100506008986 */ /* 0x0001e2000c101124 */
[----:B------:R-:W-:Y:S01]  /*7bf0*/  ISETP.LT.OR P0, PT, R164, 0x12, !P4 ;  /* 0x00000012a400780c */ /* 0x000fe20006701670 */
[----:B------:R-:W-:-:S04]  /*7c00*/  @!P3 IMAD R33, R33, R154, RZ ;  /* 0x0000009a2121b224 */ /* 0x000fc800078e02ff */
[----:B------:R-:W-:Y:S01]  /*7c10*/  @!P2 IMAD R11, R34, R154, RZ ;  /* 0x0000009a220ba224 */ /* 0x000fe200078e02ff */
[----:B------:R-:W-:Y:S01]  /*7c20*/  @!P3 STG.E.U8 desc[UR36][R6.64+0x11], R33 ;  /* 0x000011210600b986 */ /* 0x000fe2000c101124 */
[----:B------:R-:W-:-:S03]  /*7c30*/  ISETP.LT.OR P3, PT, R164, 0x19, !P1 ;  /* 0x00000019a400780c */ /* 0x000fc60004f61670 */
[----:B------:R2:W-:Y:S01]  /*7c40*/  @!P2 STG.E.U8 desc[UR36][R8.64+0x10], R11 ;  /* 0x0000100b0800a986 */ /* 0x0005e2000c101124 */
[----:B------:R-:W-:Y:S02]  /*7c50*/  ISETP.LT.OR P2, PT, R164, 0x1a, !P1 ;  /* 0x0000001aa400780c */ /* 0x000fe40004f41670 */
[----:B------:R-:W-:-:S05]  /*7c60*/  @!P0 IMAD R35, R35, R154, RZ ;  /* 0x0000009a23238224 */ /* 0x000fca00078e02ff */
[----:B------:R-:W-:Y:S01]  /*7c70*/  @!P0 STG.E.U8 desc[UR36][R8.64+0x11], R35 ;  /* 0x0000112308008986 */ /* 0x000fe2000c101124 */
[----:B------:R-:W-:Y:S01]  /*7c80*/  ISETP.LT.OR P0, PT, R164, 0x19, !P4 ;  /* 0x00000019a400780c */ /* 0x000fe20006701670 */
[----:B-1----:R-:W-:-:S04]  /*7c90*/  @!P3 IMAD R3, R36, R154, RZ ;  /* 0x0000009a2403b224 */ /* 0x002fc800078e02ff */
        /* <DEDUP_REMOVED lines=9> */
[----:B--2---:R-:W-:Y:S01]  /*7d30*/  @!P2 IMAD R11, R40, R154, RZ ;  /* 0x0000009a280ba224 */ /* 0x004fe200078e02ff */
        /* <DEDUP_REMOVED lines=125> */
[-C--:B--2---:R-:W-:Y:S01]  /*8510*/  @!P2 IMAD R11, R82, R154.reuse, RZ ;  /* 0x0000009a520ba224 */ /* 0x084fe200078e02ff */
[----:B------:R2:W-:Y:S01]  /*8520*/  @!P3 STG.E.U8 desc[UR36][R6.64+0x71], R81 ;  /* 0x000071510600b986 */ /* 0x0005e2000c101124 */
[C---:B------:R-:W-:Y:S02]  /*8530*/  ISETP.LT.OR P3, PT, R164.reuse, 0x79, !P1 ;  /* 0x00000079a400780c */ /* 0x040fe40004f61670 */
[C---:B------:R-:W-:Y:S01]  /*8540*/  ISETP.LT.OR P1, PT, R164.reuse, 0x7a, !P1 ;  /* 0x0000007aa400780c */ /* 0x040fe20004f21670 */
[----:B------:R2:W-:Y:S01]  /*8550*/  @!P2 STG.E.U8 desc[UR36][R8.64+0x70], R11 ;  /* 0x0000700b0800a986 */ /* 0x0005e2000c101124 */
[C---:B------:R-:W-:Y:S02]  /*8560*/  ISETP.LT.OR P2, PT, R164.reuse, 0x79, !P4 ;  /* 0x00000079a400780c */ /* 0x040fe40006741670 */
[----:B------:R-:W-:Y:S01]  /*8570*/  ISETP.LT.OR P4, PT, R164, 0x7a, !P4 ;  /* 0x0000007aa400780c */ /* 0x000fe20006781670 */
[----:B------:R-:W-:-:S05]  /*8580*/  @!P0 IMAD R83, R83, R154, RZ ;  /* 0x0000009a53538224 */ /* 0x000fca00078e02ff */
[----:B------:R2:W-:Y:S01]  /*8590*/  @!P0 STG.E.U8 desc[UR36][R8.64+0x71], R83 ;  /* 0x0000715308008986 */ /* 0x0005e2000c101124 */
[-C--:B-1----:R-:W-:Y:S02]  /*85a0*/  @!P3 IMAD R3, R84, R154.reuse, RZ ;  /* 0x0000009a5403b224 */ /* 0x082fe400078e02ff */
[-C--:B------:R-:W-:Y:S02]  /*85b0*/  @!P1 IMAD R85, R85, R154.reuse, RZ ;  /* 0x0000009a55559224 */ /* 0x080fe400078e02ff */
[-C--:B0-----:R-:W-:Y:S01]  /*85c0*/  @!P2 IMAD R5, R86, R154.reuse, RZ ;  /* 0x0000009a5605a224 */ /* 0x081fe200078e02ff */
[----:B------:R2:W-:Y:S01]  /*85d0*/  @!P3 STG.E.U8 desc[UR36][R6.64+0x78], R3 ;  /* 0x000078030600b986 */ /* 0x0005e2000c101124 */
[----:B------:R-:W-:-:S03]  /*85e0*/  @!P4 IMAD R87, R87, R154, RZ ;  /* 0x0000009a5757c224 */ /* 0x000fc600078e02ff */
[----:B------:R2:W-:Y:S04]  /*85f0*/  @!P1 STG.E.U8 desc[UR36][R6.64+0x79], R85 ;  /* 0x0000795506009986 */ /* 0x0005e8000c101124 */
[----:B------:R2:W-:Y:S04]  /*8600*/  @!P2 STG.E.U8 desc[UR36][R8.64+0x78], R5 ;  /* 0x000078050800a986 */ /* 0x0005e8000c101124 */
[----:B------:R2:W-:Y:S02]  /*8610*/  @!P4 STG.E.U8 desc[UR36][R8.64+0x79], R87 ;  /* 0x000079570800c986 */ /* 0x0005e4000c101124 */
.L_x_290:
[----:B------:R-:W-:Y:S05]  /*8620*/  BSYNC B0 ;  /* 0x0000000000007941 */ /* 0x000fea0003800000 */
.L_x_32:
[----:B------:R-:W-:Y:S01]  /*8630*/  ULDC UR4, c[0x0][0xc] ;  /* 0x0000030000047ab9 */ /* 0x000fe20000000800 */
[----:B------:R-:W-:Y:S01]  /*8640*/  ULDC UR5, c[0x0][0x10] ;  /* 0x0000040000057ab9 */ /* 0x000fe20000000800 */
[----:B-12---:R-:W1:Y:S01]  /*8650*/  LDC R3, c[0x0][0x14] ;  /* 0x00000500ff037b82 */ /* 0x006e620000000800 */
[----:B------:R-:W-:Y:S01]  /*8660*/  UIMAD.WIDE.U32 UR4, UR4, UR5, URZ ;  /* 0x00000005040472a5 */ /* 0x000fe2000f8e003f */
[----:B------:R-:W-:Y:S02]  /*8670*/  IMAD.MOV.U32 R152, RZ, RZ, -0x1 ;  /* 0xffffffffff987424 */ /* 0x000fe400078e00ff */
[----:B------:R-:W-:-:S03]  /*8680*/  IMAD.MOV.U32 R22, RZ, RZ, -0x1 ;  /* 0xffffffffff167424 */ /* 0x000fc600078e00ff */
[----:B-1----:R-:W-:-:S04]  /*8690*/  IMAD.WIDE.U32 R16, R3, UR4, R16 ;  /* 0x0000000403107c25 */ /* 0x002fc8000f8e0010 */
[----:B------:R-:W-:Y:S01]  /*86a0*/  IMAD R3, R3, UR5, RZ ;  /* 0x0000000503037c24 */ /* 0x000fe2000f8e02ff */
[----:B------:R-:W-:Y:S02]  /*86b0*/  ULDC.64 UR4, c[0x0][0x650] ;  /* 0x0001940000047ab9 */ /* 0x000fe40000000a00 */
[----:B------:R-:W-:Y:S01]  /*86c0*/  ISETP.GE.U32.AND P0, PT, R16, UR4, PT ;  /* 0x0000000410007c0c */ /* 0x000fe2000bf06070 */
[--C-:B------:R-:W-:Y:S01]  /*86d0*/  IMAD.IADD R17, R17, 0x1, R3.reuse ;  /* 0x0000000111117824 */ /* 0x100fe200078e0203 */
[----:B------:R-:W-:-:S04]  /*86e0*/  PRMT R3, RZ, 0x7610, R3 ;  /* 0x00007610ff037816 */ /* 0x000fc80000000003 */
[----:B------:R-:W-:-:S13]  /*86f0*/  ISETP.GE.U32.AND.EX P0, PT, R17, UR5, PT, P0 ;  /* 0x0000000511007c0c */ /* 0x000fda000bf06100 */
[----:B------:R-:W-:Y:S05]  /*8700*/  @P0 BRA `(.L_x_291) ;  /* 0x0000000400640947 */ /* 0x000fea0003800000 */
[----:B------:R-:W1:Y:S01]  /*8710*/  S2R R12, SR_CTAID.X ;  /* 0x00000000000c7919 */ /* 0x000e620000002500 */
[----:B------:R-:W2:Y:S01]  /*8720*/  LDC.64 R10, c[0x0][0x628] ;  /* 0x00018a00ff0a7b82 */ /* 0x000ea20000000a00 */
[----:B------:R-:W-:Y:S01]  /*8730*/  ULDC UR4, c[0x0][0x150] ;  /* 0x0000540000047ab9 */ /* 0x000fe20000000800 */
[----:B0--3--:R-:W-:Y:S01]  /*8740*/  IMAD.MOV.U32 R8, RZ, RZ, R16 ;  /* 0x000000ffff087224 */ /* 0x009fe200078e0010 */
[----:B------:R-:W0:Y:S01]  /*8750*/  S2R R24, SR_CTAID.Y ;  /* 0x0000000000187919 */ /* 0x000e220000002600 */
[----:B------:R-:W-:-:S04]  /*8760*/  IMAD.MOV.U32 R9, RZ, RZ, R17 ;  /* 0x000000ffff097224 */ /* 0x000fc800078e0011 */
[----:B------:R-:W3:Y:S08]  /*8770*/  LDC R21, c[0x0][0x144] ;  /* 0x00005100ff157b82 */ /* 0x000ef00000000800 */
[----:B------:R-:W0:Y:S08]  /*8780*/  LDC R0, c[0x0][0x630] ;  /* 0x00018c00ff007b82 */ /* 0x000e300000000800 */
[----:B------:R-:W0:Y:S01]  /*8790*/  LDC.64 R14, c[0x0][0x620] ;  /* 0x00018800ff0e7b82 */ /* 0x000e220000000a00 */
[----:B--2---:R-:W-:-:S04]  /*87a0*/  ISETP.NE.U32.AND P0, PT, R10, RZ, PT ;  /* 0x000000ff0a00720c */ /* 0x004fc80003f05070 */
[----:B------:R-:W-:Y:S02]  /*87b0*/  ISETP.NE.AND.EX P0, PT, R11, RZ, PT, P0 ;  /* 0x000000ff0b00720c */ /* 0x000fe40003f05300 */
[----:B-1----:R-:W-:-:S05]  /*87c0*/  I2FP.F32.U32 R3, R12 ;  /* 0x0000000c00037245 */ /* 0x002fca0000201000 */
[----:B------:R-:W-:-:S04]  /*87d0*/  FMUL R3, R3, UR4 ;  /* 0x0000000403037c20 */ /* 0x000fc80008400000 */
[----:B------:R1:W2:Y:S02]  /*87e0*/  F2I.U32.TRUNC.NTZ R20, R3 ;  /* 0x0000000300147305 */ /* 0x0002a4000020f000 */
[----:B---3--:R-:W-:Y:S05]  /*87f0*/  @!P0 BRA `(.L_x_292) ;  /* 0x0000000000288947 */ /* 0x008fea0003800000 */
[----:B-1----:R-:W1:Y:S02]  /*8800*/  LDC R3, c[0x0][0x634] ;  /* 0x00018d00ff037b82 */ /* 0x002e640000000800 */
[----:B-1----:R-:W-:-:S05]  /*8810*/  IADD3 R3, P0, R16, R3, RZ ;  /* 0x0000000310037210 */ /* 0x002fca0007f1e0ff */
[----:B------:R-:W-:-:S04]  /*8820*/  IMAD.X R13, RZ, RZ, R17, P0 ;  /* 0x000000ffff0d7224 */ /* 0x000fc800000e0611 */
[----:B------:R-:W-:-:S04]  /*8830*/  IMAD.WIDE.U32 R4, R13, R10, RZ ;  /* 0x0000000a0d047225 */ /* 0x000fc800078e00ff */
[----:B----4-:R-:W-:-:S04]  /*8840*/  IMAD.WIDE.U32 R6, P0, R3, R11, R4 ;  /* 0x0000000b03067225 */ /* 0x010fc80007800004 */
[----:B------:R-:W-:-:S04]  /*8850*/  IMAD.WIDE.U32 R4, R3, R10, RZ ;  /* 0x0000000a03047225 */ /* 0x000fc800078e00ff */
[----:B------:R-:W-:Y:S01]  /*8860*/  IMAD.X R9, RZ, RZ, RZ, P0 ;  /* 0x000000ffff097224 */ /* 0x000fe200000e06ff */
[----:B------:R-:W-:Y:S01]  /*8870*/  IADD3 RZ, P0, R5, R6, RZ ;  /* 0x0000000605ff7210 */ /* 0x000fe20007f1e0ff */
[----:B------:R-:W-:-:S04]  /*8880*/  IMAD.MOV.U32 R8, RZ, RZ, R7 ;  /* 0x000000ffff087224 */ /* 0x000fc800078e0007 */
[----:B------:R-:W-:-:S08]  /*8890*/  IMAD.WIDE.U32.X R8, R13, R11, R8, P0 ;  /* 0x0000000b0d087225 */ /* 0x000fd000000e0408 */
.L_x_292:
[----:B----4-:R-:W3:Y:S01]  /*88a0*/  LDC.64 R28, c[0x0][0x640] ;  /* 0x00019000ff1c7b82 */ /* 0x010ee20000000a00 */
[-CC-:B0-----:R-:W-:Y:S01]  /*88b0*/  SHF.R.U64 R22, R8, R0.reuse, R9.reuse ;  /* 0x0000000008167219 */ /* 0x181fe20000001209 */
[----:B--2---:R-:W-:Y:S01]  /*88c0*/  IMAD.MOV R20, RZ, RZ, -R20 ;  /* 0x000000ffff147224 */ /* 0x004fe200078e0a14 */
[----:B------:R-:W-:Y:S01]  /*88d0*/  SHF.R.U32.HI R0, RZ, R0, R9 ;  /* 0x00000000ff007219 */ /* 0x000fe20000011609 */
[----:B------:R-:W-:Y:S01]  /*88e0*/  ULDC UR4, c[0x0][0x154] ;  /* 0x0000550000047ab9 */ /* 0x000fe20000000800 */
[----:B-1----:R-:W-:Y:S01]  /*88f0*/  IADD3 R3, P0, RZ, -R22, RZ ;  /* 0x80000016ff037210 */ /* 0x002fe20007f1e0ff */
[----:B------:R-:W-:Y:S02]  /*8900*/  IMAD R21, R21, R20, R12 ;  /* 0x0000001415157224 */ /* 0x000fe400078e020c */
[----:B------:R-:W0:Y:S01]  /*8910*/  LDC R6, c[0x0][0x618] ;  /* 0x00018600ff067b82 */ /* 0x000e220000000800 */
[----:B------:R-:W-:Y:S02]  /*8920*/  IMAD.MOV.U32 R7, RZ, RZ, 0x1 ;  /* 0x00000001ff077424 */ /* 0x000fe400078e00ff */
[----:B------:R-:W-:-:S04]  /*8930*/  IMAD.X R5, RZ, RZ, ~R0, P0 ;  /* 0x000000ffff057224 */ /* 0x000fc800000e0e00 */
[-C--:B------:R-:W-:Y:S01]  /*8940*/  IMAD R0, R5, R14.reuse, RZ ;  /* 0x0000000e05007224 */ /* 0x080fe200078e02ff */
[----:B------:R-:W1:Y:S01]  /*8950*/  LDC R8, c[0x0][0x608] ;  /* 0x00018200ff087b82 */ /* 0x000e620000000800 */
[----:B------:R-:W-:-:S04]  /*8960*/  IMAD.WIDE.U32 R4, R3, R14, R16 ;  /* 0x0000000e03047225 */ /* 0x000fc800078e0010 */
[----:B------:R-:W-:Y:S01]  /*8970*/  IMAD R3, R3, R15, R0 ;  /* 0x0000000f03037224 */ /* 0x000fe200078e0200 */
[----:B------:R-:W-:Y:S02]  /*8980*/  I2FP.F32.U32 R0, R24 ;  /* 0x0000001800007245 */ /* 0x000fe40000201000 */
[----:B------:R-:W2:Y:S01]  /*8990*/  LDC R26, c[0x0][0x658] ;  /* 0x00019600ff1a7b82 */ /* 0x000ea20000000800 */
[----:B------:R-:W-:Y:S01]  /*89a0*/  IMAD.IADD R3, R5, 0x1, R3 ;  /* 0x0000000105037824 */ /* 0x000fe200078e0203 */
[----:B---3--:R-:W-:Y:S01]  /*89b0*/  ISETP.NE.U32.AND P0, PT, R28, RZ, PT ;  /* 0x000000ff1c00720c */ /* 0x008fe20003f05070 */
[----:B------:R-:W-:Y:S01]  /*89c0*/  FMUL R0, R0, UR4 ;  /* 0x0000000400007c20 */ /* 0x000fe20008400000 */
[----:B------:R-:W-:Y:S02]  /*89d0*/  IMAD.MOV.U32 R5, RZ, RZ, -0x1 ;  /* 0xffffffffff057424 */ /* 0x000fe400078e00ff */
[----:B------:R-:W-:Y:S01]  /*89e0*/  ISETP.NE.AND.EX P0, PT, R29, RZ, PT, P0 ;  /* 0x000000ff1d00720c */ /* 0x000fe20003f05300 */
[----:B------:R3:W4:Y:S01]  /*89f0*/  F2I.U32.TRUNC.NTZ R13, R0 ;  /* 0x00000000000d7305 */ /* 0x000722000020f000 */
[----:B------:R-:W3:Y:S01]  /*8a00*/  LDC R15, c[0x0][0x148] ;  /* 0x00005200ff0f7b82 */ /* 0x000ee20000000800 */
[----:B0-----:R-:W-:-:S02]  /*8a10*/  SHF.R.U64 R12, R4, R6, R3 ;  /* 0x00000006040c7219 */ /* 0x001fc40000001203 */
[----:B------:R-:W-:-:S05]  /*8a20*/  SHF.R.U32.HI R3, RZ, R6, R3 ;  /* 0x00000006ff037219 */ /* 0x000fca0000011603 */
[----:B------:R-:W0:Y:S01]  /*8a30*/  LDC R20, c[0x0][0x600] ;  /* 0x00018000ff147b82 */ /* 0x000e220000000800 */
[-CC-:B-1----:R-:W-:Y:S02]  /*8a40*/  SHF.R.U64 R10, R12, R8.reuse, R3.reuse ;  /* 0x000000080c0a7219 */ /* 0x182fe40000001203 */
[----:B------:R-:W-:-:S05]  /*8a50*/  SHF.R.U32.HI R3, RZ, R8, R3 ;  /* 0x00000008ff037219 */ /* 0x000fca0000011603 */
[----:B------:R-:W1:Y:S01]  /*8a60*/  LDC R27, c[0x0][0x648] ;  /* 0x00019200ff1b7b82 */ /* 0x000e620000000800 */
[-C--:B--2---:R-:W-:Y:S02]  /*8a70*/  SHF.L.U32 R4, R5, R26.reuse, RZ ;  /* 0x0000001a05047219 */ /* 0x084fe400000006ff */
[-CC-:B------:R-:W-:Y:S02]  /*8a80*/  SHF.R.U64 R14, R10, R26.reuse, R3.reuse ;  /* 0x0000001a0a0e7219 */ /* 0x180fe40000001203 */
[----:B------:R-:W-:Y:S02]  /*8a90*/  SHF.R.U32.HI R5, RZ, R26, R3 ;  /* 0x0000001aff057219 */ /* 0x000fe40000011603 */
[----:B------:R-:W-:Y:S01]  /*8aa0*/  LOP3.LUT R25, RZ, R4, RZ, 0x33, !PT ;  /* 0x00000004ff197212 */ /* 0x000fe200078e33ff */
[----:B------:R-:W2:Y:S01]  /*8ab0*/  LDC R30, c[0x0][0x638] ;  /* 0x00018e00ff1e7b82 */ /* 0x000ea20000000800 */
[----:B------:R-:W-:Y:S01]  /*8ac0*/  SHF.L.U32 R26, R7, R26, RZ ;  /* 0x0000001a071a7219 */ /* 0x000fe200000006ff */
[----:B------:R-:W-:-:S06]  /*8ad0*/  IMAD.MOV.U32 R4, RZ, RZ, R14 ;  /* 0x000000ffff047224 */ /* 0x000fcc00078e000e */
[----:B------:R-:W0:Y:S01]  /*8ae0*/  LDC R31, c[0x0][0x610] ;  /* 0x00018400ff1f7b82 */ /* 0x000e220000000800 */
[----:B----4-:R-:W-:Y:S05]  /*8af0*/  @!P0 BRA `(.L_x_293) ;  /* 0x0000000000288947 */ /* 0x010fea0003800000 */
        /* <DEDUP_REMOVED lines=10> */
.L_x_293:
[----:B------:R-:W-:Y:S01]  /*8ba0*/  ISETP.NE.AND P0, PT, R2, 0x1, PT ;  /* 0x000000010200780c */ /* 0x000fe20003f05270 */
[----:B0-----:R-:W-:Y:S01]  /*8bb0*/  VIADD R7, R20, 0xffffffff ;  /* 0xffffffff14077836 */ /* 0x001fe20000000000 */
[----:B-1-3--:R-:W-:Y:S01]  /*8bc0*/  SHF.R.U64 R0, R4, R27, R5 ;  /* 0x0000001b04007219 */ /* 0x00afe20000001205 */
[----:B------:R-:W-:Y:S01]  /*8bd0*/  IMAD.MOV R13, RZ, RZ, -R13 ;  /* 0x000000ffff0d7224 */ /* 0x000fe200078e0a0d */
[----:B------:R-:W-:Y:S01]  /*8be0*/  LOP3.LUT R5, R10, R25, RZ, 0xc0, !PT ;  /* 0x000000190a057212 */ /* 0x000fe200078ec0ff */
[----:B------:R-:W-:Y:S01]  /*8bf0*/  IMAD.MOV.U32 R4, RZ, RZ, 0x1 ;  /* 0x00000001ff047424 */ /* 0x000fe200078e00ff */
[----:B------:R-:W-:Y:S01]  /*8c00*/  LOP3.LUT R12, R12, R7, RZ, 0xc0, !PT ;  /* 0x000000070c0c7212 */ /* 0x000fe200078ec0ff */
[----:B------:R-:W-:Y:S02]  /*8c10*/  IMAD.MOV R3, RZ, RZ, -R0 ;  /* 0x000000ffff037224 */ /* 0x000fe400078e0a00 */
[----:B------:R-:W-:Y:S02]  /*8c20*/  IMAD R0, R26, R0, R5 ;  /* 0x000000001a007224 */ /* 0x000fe400078e0205 */
[----:B--2---:R-:W-:-:S02]  /*8c30*/  IMAD R3, R3, R30, R14 ;  /* 0x0000001e03037224 */ /* 0x004fc400078e020e */
[----:B------:R-:W-:Y:S02]  /*8c40*/  @P0 IMAD R21, R15, R13, R24 ;  /* 0x0000000d0f150224 */ /* 0x000fe400078e0218 */
[----:B------:R-:W-:Y:S01]  /*8c50*/  IMAD R5, R3, R20, R12 ;  /* 0x0000001403057224 */ /* 0x000fe200078e020c */
[----:B------:R-:W-:Y:S01]  /*8c60*/  PRMT R3, R4, 0x7610, R3 ;  /* 0x0000761004037816 */ /* 0x000fe20000000003 */
[----:B------:R-:W-:-:S05]  /*8c70*/  IMAD R0, R0, R31, R21 ;  /* 0x0000001f00007224 */ /* 0x000fca00078e0215 */
[----:B------:R-:W-:Y:S02]  /*8c80*/  SEL R152, R5, R0, !P0 ;  /* 0x0000000005987207 */ /* 0x000fe40004000000 */
[----:B------:R-:W-:-:S07]  /*8c90*/  SEL R0, R0, R5, !P0 ;  /* 0x0000000500007207 */ /* 0x000fce0004000000 */
.L_x_291:
[----:B------:R-:W-:Y:S01]  /*8ca0*/  LOP3.LUT P0, RZ, R3, 0xff, RZ, 0xc0, !PT ;  /* 0x000000ff03ff7812 */ /* 0x000fe2000780c0ff */
[----:B------:R-:W-:-:S12]  /*8cb0*/  IMAD.MOV.U32 R153, RZ, RZ, R0 ;  /* 0x000000ffff997224 */ /* 0x000fd800078e0000 */
[----:B------:R-:W-:Y:S05]  /*8cc0*/  @P0 BRA `(.L_x_294) ;  /* 0xffffff84002c0947 */ /* 0x000fea000383ffff */
[----:B------:R-:W-:Y:S05]  /*8cd0*/  EXIT ;  /* 0x000000000000794d */ /* 0x000fea0003800000 */
.L_x_7:
[----:B0-----:R-:W-:Y:S01]  /*8ce0*/  ULDC.64 UR4, c[0x0][0x650] ;  /* 0x0001940000047ab9 */ /* 0x001fe20000000a00 */
        /* <DEDUP_REMOVED lines=25> */
.L_x_296:
[----:B------:R-:W0:Y:S01]  /*8e80*/  LDC.64 R26, c[0x0][0x640] ;  /* 0x00019000ff1a7b82 */ /* 0x000e220000000a00 */
[-CC-:B------:R-:W-:Y:S01]  /*8e90*/  SHF.R.U64 R20, R12, R8.reuse, R13.reuse ;  /* 0x000000080c147219 */ /* 0x180fe2000000120d */
[----:B------:R-:W-:Y:S01]  /*8ea0*/  IMAD.MOV.U32 R30, RZ, RZ, 0x1 ;  /* 0x00000001ff1e7424 */ /* 0x000fe200078e00ff */
[----:B------:R-:W-:Y:S02]  /*8eb0*/  SHF.R.U32.HI R6, RZ, R8, R13 ;  /* 0x00000008ff067219 */ /* 0x000fe4000001160d */
[----:B------:R-:W-:-:S03]  /*8ec0*/  IADD3 R11, P0, RZ, -R20, RZ ;  /* 0x80000014ff0b7210 */ /* 0x000fc60007f1e0ff */
[----:B------:R-:W1:Y:S02]  /*8ed0*/  LDC R10, c[0x0][0x618] ;  /* 0x00018600ff0a7b82 */ /* 0x000e640000000800 */
[----:B------:R-:W-:-:S04]  /*8ee0*/  IMAD.X R7, RZ, RZ, ~R6, P0 ;  /* 0x000000ffff077224 */ /* 0x000fc800000e0e06 */
[-C--:B------:R-:W-:Y:S02]  /*8ef0*/  IMAD R8, R7, R22.reuse, RZ ;  /* 0x0000001607087224 */ /* 0x080fe400078e02ff */
[----:B------:R-:W2:Y:S01]  /*8f00*/  LDC R12, c[0x0][0x608] ;  /* 0x00018200ff0c7b82 */ /* 0x000ea20000000800 */
[----:B------:R-:W-:-:S04]  /*8f10*/  IMAD.WIDE.U32 R6, R11, R22, R16 ;  /* 0x000000160b067225 */ /* 0x000fc800078e0010 */
[----:B------:R-:W-:-:S03]  /*8f20*/  IMAD R11, R11, R23, R8 ;  /* 0x000000170b0b7224 */ /* 0x000fc600078e0208 */
[----:B------:R-:W3:Y:S01]  /*8f30*/  LDC R25, c[0x0][0x658] ;  /* 0x00019600ff197b82 */ /* 0x000ee20000000800 */
[----:B------:R-:W-:Y:S01]  /*8f40*/  IMAD.IADD R7, R7, 0x1, R11 ;  /* 0x0000000107077824 */ /* 0x000fe200078e020b */
[----:B0-----:R-:W-:-:S04]  /*8f50*/  ISETP.NE.U32.AND P0, PT, R26, RZ, PT ;  /* 0x000000ff1a00720c */ /* 0x001fc80003f05070 */
[----:B------:R-:W-:Y:S02]  /*8f60*/  ISETP.NE.AND.EX P0, PT, R27, RZ, PT, P0 ;  /* 0x000000ff1b00720c */ /* 0x000fe40003f05300 */
[----:B------:R-:W0:Y:S01]  /*8f70*/  LDC R23, c[0x0][0x600] ;  /* 0x00018000ff177b82 */ /* 0x000e220000000800 */
[-CC-:B-1----:R-:W-:Y:S02]  /*8f80*/  SHF.R.U64 R8, R6, R10.reuse, R7.reuse ;  /* 0x0000000a06087219 */ /* 0x182fe40000001207 */
[----:B------:R-:W-:Y:S01]  /*8f90*/  SHF.R.U32.HI R7, RZ, R10, R7 ;  /* 0x0000000aff077219 */ /* 0x000fe20000011607 */
[----:B------:R-:W-:-:S04]  /*8fa0*/  IMAD.MOV.U32 R10, RZ, RZ, -0x1 ;  /* 0xffffffffff0a7424 */ /* 0x000fc800078e00ff */
        /* <DEDUP_REMOVED lines=21> */
.L_x_297:
[----:B------:R-:W-:Y:S01]  /*9100*/  ISETP.NE.AND P0, PT, R2, 0x1, PT ;  /* 0x000000010200780c */ /* 0x000fe20003f05270 */
[----:B0-----:R-:W-:Y:S01]  /*9110*/  VIADD R11, R23, 0xffffffff ;  /* 0xffffffff170b7836 */ /* 0x001fe20000000000 */
[----:B-1----:R-:W-:Y:S02]  /*9120*/  SHF.R.U64 R6, R6, R24, R7 ;  /* 0x0000001806067219 */ /* 0x002fe40000001207 */
[----:B------:R-:W-:Y:S02]  /*9130*/  SHF.L.U32 R30, R30, R25, RZ ;  /* 0x000000191e1e7219 */ /* 0x000fe400000006ff */
[----:B------:R-:W-:Y:S01]  /*9140*/  LOP3.LUT R5, R21, R32, RZ, 0xc0, !PT ;  /* 0x0000002015057212 */ /* 0x000fe200078ec0ff */
[----:B------:R-:W-:-:S04]  /*9150*/  IMAD.MOV R7, RZ, RZ, -R6 ;  /* 0x000000ffff077224 */ /* 0x000fc800078e0a06 */
[----:B------:R-:W-:Y:S01]  /*9160*/  IMAD R6, R30, R6, R5 ;  /* 0x000000061e067224 */ /* 0x000fe200078e0205 */
[----:B------:R-:W-:Y:S01]  /*9170*/  LOP3.LUT R5, R8, R11, RZ, 0xc0, !PT ;  /* 0x0000000b08057212 */ /* 0x000fe200078ec0ff */
[----:B------:R-:W-:Y:S02]  /*9180*/  @P0 IMAD R3, R9, R14, R4 ;  /* 0x0000000e09030224 */ /* 0x000fe400078e0204 */
[----:B--2---:R-:W-:Y:S02]  /*9190*/  IMAD R4, R7, R28, R22 ;  /* 0x0000001c07047224 */ /* 0x004fe400078e0216 */
[----:B---3--:R-:W-:Y:S02]  /*91a0*/  IMAD R3, R6, R29, R3 ;  /* 0x0000001d06037224 */ /* 0x008fe400078e0203 */
[----:B------:R-:W-:Y:S02]  /*91b0*/  IMAD R4, R4, R23, R5 ;  /* 0x0000001704047224 */ /* 0x000fe400078e0205 */
[----:B------:R-:W-:-:S02]  /*91c0*/  IMAD.MOV.U32 R8, RZ, RZ, 0x1 ;  /* 0x00000001ff087424 */ /* 0x000fc400078e00ff */
[----:B------:R-:W-:Y:S01]  /*91d0*/  IMAD.MOV.U32 R6, RZ, RZ, R20 ;  /* 0x000000ffff067224 */ /* 0x000fe200078e0014 */
[----:B------:R-:W-:Y:S02]  /*91e0*/  SEL R7, R4, R3, !P0 ;  /* 0x0000000304077207 */ /* 0x000fe40004000000 */
[----:B------:R-:W-:-:S07]  /*91f0*/  SEL R21, R3, R4, !P0 ;  /* 0x0000000403157207 */ /* 0x000fce0004000000 */
.L_x_295:
[----:B------:R-:W-:-:S08]  /*9200*/  NOP ;  /* 0x0000000000007918 */ /* 0x000fd00000000000 */
[----:B------:R-:W0:-:S00]  /*9210*/  USETMAXREG.DEALLOC.CTAPOOL 0x28 ;  /* 0x00000028000079c8 */ /* 0x000e0000080e0500 */
[----:B0-----:R-:W-:-:S13]  /*9220*/  ISETP.NE.AND P0, PT, R0, RZ, PT ;  /* 0x000000ff0000720c */ /* 0x001fda0003f05270 */
[----:B------:R-:W-:Y:S05]  /*9230*/  @P0 EXIT ;  /* 0x000000000000094d */ /* 0x000fea0003800000 */
[----:B------:R-:W-:Y:S01]  /*9240*/  LOP3.LUT P0, RZ, R8, 0xff, RZ, 0xc0, !PT ;  /* 0x000000ff08ff7812 */ /* 0x000fe2000780c0ff */
[----:B------:R-:W-:Y:S02]  /*9250*/  IMAD.MOV.U32 R0, RZ, RZ, 0x1 ;  /* 0x00000001ff007424 */ /* 0x000fe400078e00ff */
[----:B------:R-:W-:-:S10]  /*9260*/  IMAD.MOV.U32 R3, RZ, RZ, RZ ;  /* 0x000000ffff037224 */ /* 0x000fd400078e00ff */
[----:B------:R-:W-:Y:S05]  /*9270*/  @!P0 BRA `(.L_x_298) ;  /* 0x0000000c00488947 */ /* 0x000fea0003800000 */
[----:B------:R-:W0:Y:S01]  /*9280*/  LDC R0, c[0x0][0x28c] ;  /* 0x0000a300ff007b82 */ /* 0x000e220000000800 */
[----:B------:R-:W-:Y:S01]  /*9290*/  ULDC UR5, c[0x0][0x658] ;  /* 0x0001960000057ab9 */ /* 0x000fe20000000800 */
[----:B------:R-:W-:Y:S01]  /*92a0*/  UMOV UR7, 0xffffffff ;  /* 0xffffffff00077882 */ /* 0x000fe20000000000 */
[----:B------:R-:W-:Y:S01]  /*92b0*/  ULDC UR6, c[0x0][0xc] ;  /* 0x0000030000067ab9 */ /* 0x000fe20000000800 */
[----:B------:R-:W-:Y:S01]  /*92c0*/  USHF.L.U32 UR8, UR7, UR5, URZ ;  /* 0x0000000507087299 */ /* 0x000fe2000800063f */
[----:B------:R-:W-:Y:S01]  /*92d0*/  BSSY B0, `(.L_x_298) ;  /* 0x00000cc000007945 */ /* 0x000fe20003800000 */
[----:B------:R-:W-:Y:S01]  /*92e0*/  UMOV UR9, 0x1 ;  /* 0x0000000100097882 */ /* 0x000fe20000000000 */
[----:B------:R-:W-:Y:S01]  /*92f0*/  ULDC UR7, c[0x0][0x10] ;  /* 0x0000040000077ab9 */ /* 0x000fe20000000800 */
[----:B------:R-:W1:Y:S01]  /*9300*/  S2UR UR10, SR_CgaCtaId ;  /* 0x00000000000a79c3 */ /* 0x000e620000008800 */
[----:B------:R-:W-:Y:S01]  /*9310*/  UIMAD.WIDE.U32 UR6, UR6, UR7, URZ ;  /* 0x00000007060672a5 */ /* 0x000fe2000f8e003f */
[----:B------:R-:W-:Y:S01]  /*9320*/  IMAD.MOV.U32 R9, RZ, RZ, 0x1 ;  /* 0x00000001ff097424 */ /* 0x000fe200078e00ff */
[----:B------:R-:W-:Y:S01]  /*9330*/  USHF.L.U32 UR17, UR9, UR5, URZ ;  /* 0x0000000509117299 */ /* 0x000fe2000800063f */
[----:B------:R-:W-:Y:S01]  /*9340*/  LOP3.LUT R13, R19, 0x2, RZ, 0xfc, !PT ;  /* 0x00000002130d7812 */ /* 0x000fe200078efcff */
[----:B------:R-:W-:Y:S01]  /*9350*/  ULDC UR4, c[0x0][0x600] ;  /* 0x0001800000047ab9 */ /* 0x000fe20000000800 */
[----:B------:R-:W-:Y:S01]  /*9360*/  ULDC UR5, c[0x0][0x14] ;  /* 0x0000050000057ab9 */ /* 0x000fe20000000800 */
[----:B------:R-:W-:-:S02]  /*9370*/  UIADD3 UR4, UR4, -0x1, URZ ;  /* 0xffffffff04047890 */ /* 0x000fc4000fffe03f */
[----:B------:R-:W-:Y:S02]  /*9380*/  UIMAD.WIDE.U32 UR22, UR6, UR5, URZ ;  /* 0x00000005061672a5 */ /* 0x000fe4000f8e003f */
[----:B------:R-:W-:Y:S02]  /*9390*/  UIMAD UR13, UR7, UR5, URZ ;  /* 0x00000005070d72a4 */ /* 0x000fe4000f8e023f */
[----:B------:R-:W-:Y:S02]  /*93a0*/  ULOP3.LUT UR16, URZ, UR8, URZ, 0x33, !UPT ;  /* 0x000000083f107292 */ /* 0x000fe4000f8e333f */
[----:B------:R-:W-:Y:S01]  /*93b0*/  UIADD3 UR13, UR23, UR13, URZ ;  /* 0x0000000d170d7290 */ /* 0x000fe2000fffe03f */
[----:B0-----:R-:W-:Y:S01]  /*93c0*/  VIADD R0, R0, 0x7f ;  /* 0x0000007f00007836 */ /* 0x001fe20000000000 */
[----:B------:R-:W-:-:S04]  /*93d0*/  ULDC.64 UR24, c[0x0][0x198] ;  /* 0x0000660000187ab9 */ /* 0x000fc80000000a00 */
[----:B------:R-:W-:Y:S01]  /*93e0*/  SHF.R.S32.HI R3, RZ, 0x1f, R0 ;  /* 0x0000001fff037819 */ /* 0x000fe20000011400 */
[----:B-1----:R-:W-:-:S03]  /*93f0*/  IMAD.U32 R8, RZ, RZ, UR10 ;  /* 0x0000000aff087e24 */ /* 0x002fc6000f8e00ff */
[----:B------:R-:W-:Y:S01]  /*9400*/  LEA.HI R3, R3, R0, RZ, 0x7 ;  /* 0x0000000003037211 */ /* 0x000fe200078f38ff */
[----:B------:R-:W-:-:S03]  /*9410*/  IMAD.MOV.U32 R0, RZ, RZ, 0x1 ;  /* 0x00000001ff007424 */ /* 0x000fc600078e00ff */
[----:B------:R-:W-:Y:S01]  /*9420*/  SHF.R.S32.HI R10, RZ, 0x7, R3 ;  /* 0x00000007ff0a7819 */ /* 0x000fe20000011403 */
[----:B------:R-:W-:Y:S01]  /*9430*/  IMAD.MOV.U32 R3, RZ, RZ, RZ ;  /* 0x000000ffff037224 */ /* 0x000fe200078e00ff */
[----:B------:R-:W-:-:S03]  /*9440*/  LEA R11, R8, 0x100, 0xc ;  /* 0x00000100080b7811 */ /* 0x000fc600078e60ff */
[----:B------:R-:W-:-:S07]  /*9450*/  VIADD R12, R10, 0x1 ;  /* 0x000000010a0c7836 */ /* 0x000fce0000000000 */
.L_x_309:
[----:B------:R-:W-:-:S03]  /*9460*/  UMOV UR5, 0xffffffff ;  /* 0xffffffff00057882 */ /* 0x000fc60000000000 */
[----:B------:R-:W-:Y:S05]  /*9470*/  BRA.DIV UR5, `(.L_x_299) ;  /* 0x0000000e05b07947 */ /* 0x000fea000b800000 */
[----:B------:R-:W-:-:S13]  /*9480*/  ELECT P6, URZ, PT ;  /* 0x00000000003f782f */ /* 0x000fda00038c0000 */
.L_x_320:
[----:B------:R-:W0:Y:S01]  /*9490*/  LDC R4, c[0x0][0x28c] ;  /* 0x0000a300ff047b82 */ /* 0x000e220000000800 */
[----:B------:R-:W-:Y:S01]  /*94a0*/  BSSY B1, `(.L_x_300) ;  /* 0x000003a000017945 */ /* 0x000fe20003800000 */
[----:B0-----:R-:W-:-:S13]  /*94b0*/  ISETP.LT.OR P6, PT, R4, 0x1, !P6 ;  /* 0x000000010400780c */ /* 0x001fda00077c1670 */
[----:B------:R-:W-:Y:S05]  /*94c0*/  @P6 BRA `(.L_x_301) ;  /* 0x0000000000dc6947 */ /* 0x000fea0003800000 */
[----:B------:R-:W-:Y:S02]  /*94d0*/  IMAD R21, R21, 0x8, R8 ;  /* 0x0000000815157824 */ /* 0x000fe400078e0208 */
[----:B------:R-:W-:Y:S02]  /*94e0*/  IMAD.SHL.U32 R22, R7, 0x80, RZ ;  /* 0x0000008007167824 */ /* 0x000fe400078e00ff */
[----:B------:R-:W-:Y:S02]  /*94f0*/  IMAD.MOV.U32 R24, RZ, RZ, RZ ;  /* 0x000000ffff187224 */ /* 0x000fe400078e00ff */
[----:B------:R-:W-:Y:S02]  /*9500*/  IMAD.MOV.U32 R4, RZ, RZ, R12 ;  /* 0x000000ffff047224 */ /* 0x000fe400078e000c */
[----:B------:R-:W-:Y:S02]  /*9510*/  IMAD.MOV.U32 R5, RZ, RZ, R0 ;  /* 0x000000ffff057224 */ /* 0x000fe400078e0000 */
[----:B------:R-:W-:-:S02]  /*9520*/  IMAD.MOV.U32 R14, RZ, RZ, R3 ;  /* 0x000000ffff0e7224 */ /* 0x000fc400078e0003 */
[----:B------:R-:W-:-:S07]  /*9530*/  IMAD.SHL.U32 R21, R21, 0x20, RZ ;  /* 0x0000002015157824 */ /* 0x000fce00078e00ff */
.L_x_304:
[----:B------:R-:W0:Y:S01]  /*9540*/  S2UR UR5, SR_CgaCtaId ;  /* 0x00000000000579c3 */ /* 0x000e220000008800 */
[----:B------:R-:W-:Y:S02]  /*9550*/  MOV R7, 0x400 ;  /* 0x0000040000077802 */ /* 0x000fe40000000f00 */
[----:B------:R-:W-:-:S13]  /*9560*/  LOP3.LUT P1, RZ, R18, 0x7f, RZ, 0xc0, !PT ;  /* 0x0000007f12ff7812 */ /* 0x000fda000782c0ff */
[----:B------:R-:W1:Y:S01]  /*9570*/  @!P1 LDC R15, c[0x0][0x500] ;  /* 0x00014000ff0f9b82 */ /* 0x000e620000000800 */
[----:B0-----:R-:W-:-:S05]  /*9580*/  IMAD.U32 R8, RZ, RZ, UR5 ;  /* 0x00000005ff087e24 */ /* 0x001fca000f8e00ff */
[----:B------:R-:W-:Y:S02]  /*9590*/  LEA R23, R8, R7, 0x18 ;  /* 0x0000000708177211 */ /* 0x000fe400078ec0ff */
[----:B------:R-:W-:-:S03]  /*95a0*/  SHF.L.U32 R7, R5, 0x1f, RZ ;  /* 0x0000001f05077819 */ /* 0x000fc600000006ff */
[----:B------:R-:W-:-:S04]  /*95b0*/  IMAD R20, R14, 0x8, R23 ;  /* 0x000000080e147824 */ /* 0x000fc800078e0217 */
[----:B------:R-:W0:Y:S02]  /*95c0*/  SYNCS.PHASECHK.TRANS64.TRYWAIT P0, [R20+URZ+0x20], R7 ;  /* 0x00002007140075a7 */ /* 0x000e24000800017f */
[----:B01----:R-:W-:Y:S05]  /*95d0*/  @!P0 BRA `(.L_x_302) ;  /* 0x0000000c00788947 */ /* 0x003fea0003800000 */
.L_x_321:
[----:B0-----:R-:W-:Y:S01]  /*95e0*/  PRMT R7, R13, 0x9910, RZ ;  /* 0x000099100d077816 */ /* 0x001fe200000000ff */
[----:B------:R0:W-:Y:S03]  /*95f0*/  @!P1 SYNCS.ARRIVE.TRANS64 RZ, [R20+URZ], R15 ;  /* 0x0000000f14ff99a7 */ /* 0x0001e6000800003f */
[----:B------:R-:W-:-:S13]  /*9600*/  ISETP.NE.AND P0, PT, R7, 0x2, PT ;  /* 0x000000020700780c */ /* 0x000fda0003f05270 */
[----:B0-----:R-:W-:Y:S05]  /*9610*/  @P0 BRA `(.L_x_303) ;  /* 0x0000000000040947 */ /* 0x001fea0003800000 */
[----:B------:R-:W-:Y:S01]  /*9620*/  BPT.TRAP 0x1 ;  /* 0x000000040000795c */ /* 0x000fe20000300000 */
.L_x_303:
[C---:B------:R-:W-:Y:S01]  /*9630*/  IMAD R7, R14.reuse, 0x8000, R11 ;  /* 0x000080000e077824 */ /* 0x040fe200078e020b */
[----:B------:R-:W-:Y:S01]  /*9640*/  R2UR UR8, R23 ;  /* 0x00000000170872ca */ /* 0x000fe200000e0000 */
[----:B------:R-:W-:Y:S01]  /*9650*/  IMAD R23, R14, 0x4000, R23 ;  /* 0x000040000e177824 */ /* 0x000fe200078e0217 */
[----:B------:R-:W-:Y:S01]  /*9660*/  R2UR UR18, R21 ;  /* 0x00000000151272ca */ /* 0x000fe200000e0000 */
[----:B------:R-:W-:Y:S01]  /*9670*/  VIADD R4, R4, 0xffffffff ;  /* 0xffffffff04047836 */ /* 0x000fe20000000000 */
[----:B------:R-:W-:Y:S01]  /*9680*/  R2UR UR5, R7 ;  /* 0x00000000070572ca */ /* 0x000fe200000e0000 */
[----:B------:R-:W-:Y:S01]  /*9690*/  UIADD3 UR6, UP0, UR24, 0xf0, URZ ;  /* 0x000000f018067890 */ /* 0x000fe2000ff1e03f */
[----:B------:R-:W-:Y:S01]  /*96a0*/  R2UR UR11, R23 ;  /* 0x00000000170b72ca */ /* 0x000fe200000e0000 */
[----:B------:R-:W-:Y:S01]  /*96b0*/  UIADD3 UR26, UP1, UR24, 0x1f0, URZ ;  /* 0x000001f0181a7890 */ /* 0x000fe2000ff3e03f */
[----:B------:R-:W-:Y:S01]  /*96c0*/  R2UR UR9, R20 ;  /* 0x00000000140972ca */ /* 0x000fe200000e0000 */
[----:B------:R-:W-:Y:S01]  /*96d0*/  UIADD3.X UR7, URZ, UR25, URZ, UP0, !UPT ;  /* 0x000000193f077290 */ /* 0x000fe200087fe43f */
[----:B------:R-:W-:Y:S01]  /*96e0*/  R2UR UR10, R24 ;  /* 0x00000000180a72ca */ /* 0x000fe200000e0000 */
[----:B------:R-:W-:Y:S01]  /*96f0*/  VIADD R14, R14, 0x1 ;  /* 0x000000010e0e7836 */ /* 0x000fe20000000000 */
[----:B------:R-:W-:Y:S01]  /*9700*/  R2UR UR12, R6 ;  /* 0x00000000060c72ca */ /* 0x000fe200000e0000 */
[----:B------:R-:W-:Y:S01]  /*9710*/  UIADD3.X UR27, URZ, UR25, URZ, UP1, !UPT ;  /* 0x000000193f1b7290 */ /* 0x000fe20008ffe43f */
[----:B------:R-:W-:Y:S01]  /*9720*/  R2UR UR19, R22 ;  /* 0x00000000161372ca */ /* 0x000fe200000e0000 */
[----:B------:R-:W-:Y:S01]  /*9730*/  UMOV UR20, 0xff0000 ;  /* 0x00ff000000147882 */ /* 0x000fe20000000000 */
[----:B------:R-:W-:Y:S01]  /*9740*/  ISETP.GT.AND P1, PT, R4, 0x1, PT ;  /* 0x000000010400780c */ /* 0x000fe20003f24270 */
[----:B------:R-:W-:Y:S01]  /*9750*/  UIADD3 UR8, UR8, UR5, URZ ;  /* 0x0000000508087290 */ /* 0x000fe2000fffe03f */
[----:B------:R-:W-:Y:S01]  /*9760*/  ISETP.NE.AND P0, PT, R14, 0x4, PT ;  /* 0x000000040e00780c */ /* 0x000fe20003f05270 */
[----:B------:R-:W-:Y:S01]  /*9770*/  UIADD3 UR5, UR11, 0x20100, URZ ;  /* 0x000201000b057890 */ /* 0x000fe2000fffe03f */
[----:B------:R-:W-:Y:S01]  /*9780*/  VIADD R24, R24, 0x80 ;  /* 0x0000008018187836 */ /* 0x000fe20000000000 */
[----:B------:R-:W-:Y:S01]  /*9790*/  UMOV UR14, 0x0 ;  /* 0x00000000000e7882 */ /* 0x000fe20000000000 */
[----:B------:R-:W-:Y:S01]  /*97a0*/  UMOV UR15, 0x10000000 ;  /* 0x10000000000f7882 */ /* 0x000fe20000000000 */
[----:B------:R-:W-:Y:S01]  /*97b0*/  UMOV UR11, UR18 ;  /* 0x00000012000b7c82 */ /* 0x000fe20008000000 */
[----:B------:R-:W-:-:S02]  /*97c0*/  SEL R20, RZ, 0x1, P0 ;  /* 0x00000001ff147807 */ /* 0x000fc40000000000 */
[----:B------:R0:W-:Y:S01]  /*97d0*/  UTMALDG.3D.MULTICAST [UR8], [UR6], UR20, desc[UR14] ;  /* 0x00000e08060073b4 */ /* 0x0001e20008011814 */
[----:B------:R-:W-:Y:S02]  /*97e0*/  SEL R14, R14, RZ, P0 ;  /* 0x000000ff0e0e7207 */ /* 0x000fe40000000000 */
[----:B------:R-:W-:Y:S01]  /*97f0*/  LOP3.LUT R5, R5, R20, RZ, 0x3c, !PT ;  /* 0x0000001405057212 */ /* 0x000fe200078e3cff */
[----:B0-----:R-:W-:Y:S01]  /*9800*/  UMOV UR8, UR5 ;  /* 0x0000000500087c82 */ /* 0x001fe20008000000 */
[----:B------:R-:W-:Y:S02]  /*9810*/  UMOV UR11, UR19 ;  /* 0x00000013000b7c82 */ /* 0x000fe40008000000 */
[----:B------:R0:W-:Y:S02]  /*9820*/  UTMALDG.3D [UR8], [UR26], desc[UR14] ;  /* 0x00000e081a0075b4 */ /* 0x0001e40008011000 */
[----:B0-----:R-:W-:Y:S05]  /*9830*/  @P1 BRA `(.L_x_304) ;  /* 0xfffffffc00401947 */ /* 0x001fea000383ffff */
.L_x_301:
[----:B------:R-:W-:Y:S05]  /*9840*/  BSYNC B1 ;  /* 0x0000000000017941 */ /* 0x000fea0003800000 */
.L_x_300:
[----:B------:R-:W-:Y:S01]  /*9850*/  LOP3.LUT P1, RZ, R9, 0xff, RZ, 0xc0, !PT ;  /* 0x000000ff09ff7812 */ /* 0x000fe2000782c0ff */
[----:B------:R-:W-:Y:S01]  /*9860*/  IMAD.IADD R3, R10, 0x1, R3 ;  /* 0x000000010a037824 */ /* 0x000fe200078e0203 */
[----:B------:R-:W-:Y:S01]  /*9870*/  IADD3 R16, P2, R16, UR22, RZ ;  /* 0x0000001610107c10 */ /* 0x000fe2000ff5e0ff */
[----:B------:R-:W-:Y:S01]  /*9880*/  ULDC.64 UR6, c[0x0][0x650] ;  /* 0x0001940000067ab9 */ /* 0x000fe20000000a00 */
[----:B------:R-:W-:Y:S01]  /*9890*/  BSSY B1, `(.L_x_305) ;  /* 0x000006d000017945 */ /* 0x000fe20003800000 */
[----:B------:R-:W-:Y:S01]  /*98a0*/  IMAD.MOV.U32 R21, RZ, RZ, -0x1 ;  /* 0xffffffffff157424 */ /* 0x000fe200078e00ff */
[----:B------:R-:W-:Y:S01]  /*98b0*/  ISETP.GT.U32.AND P0, PT, R3, 0x3, PT ;  /* 0x000000030300780c */ /* 0x000fe20003f04070 */
[----:B------:R-:W-:Y:S01]  /*98c0*/  IMAD.MOV.U32 R7, RZ, RZ, -0x1 ;  /* 0xffffffffff077424 */ /* 0x000fe200078e00ff */
[----:B------:R-:W-:Y:S01]  /*98d0*/  SHF.R.U32.HI R4, RZ, 0x2, R3 ;  /* 0x00000002ff047819 */ /* 0x000fe20000011603 */
[----:B------:R-:W-:Y:S01]  /*98e0*/  IMAD.MOV.U32 R6, RZ, RZ, -0x1 ;  /* 0xffffffffff067424 */ /* 0x000fe200078e00ff */
[----:B------:R-:W-:-:S02]  /*98f0*/  ISETP.LT.U32.AND P0, PT, R10, 0x4, P0 ;  /* 0x000000040a00780c */ /* 0x000fc40000701070 */
[----:B------:R-:W-:Y:S01]  /*9900*/  IADD3.X R17, R17, UR13, RZ, P2, !PT ;  /* 0x0000000d11117c10 */ /* 0x000fe200097fe4ff */
[----:B------:R-:W0:Y:S01]  /*9910*/  @P1 S2R R8, SR_CgaCtaId ;  /* 0x0000000000081919 */ /* 0x000e220000008800 */
[----:B------:R-:W-:Y:S02]  /*9920*/  @P1 MOV R5, 0x400 ;  /* 0x0000040000051802 */ /* 0x000fe40000000f00 */
[----:B------:R-:W-:Y:S02]  /*9930*/  ISETP.GE.U32.AND P2, PT, R16, UR6, PT ;  /* 0x0000000610007c0c */ /* 0x000fe4000bf46070 */
[----:B------:R-:W-:Y:S02]  /*9940*/  LOP3.LUT R4, R4, 0x1, RZ, 0xc0, !PT ;  /* 0x0000000104047812 */ /* 0x000fe400078ec0ff */
[----:B------:R-:W-:Y:S02]  /*9950*/  LOP3.LUT R3, R3, 0x3, RZ, 0xc0, !PT ;  /* 0x0000000303037812 */ /* 0x000fe400078ec0ff */
[----:B------:R-:W-:-:S02]  /*9960*/  PRMT R9, RZ, 0x7610, R9 ;  /* 0x00007610ff097816 */ /* 0x000fc40000000009 */
[----:B0-----:R-:W-:-:S04]  /*9970*/  @P1 LEA R5, R8, R5, 0x18 ;  /* 0x0000000508051211 */ /* 0x001fc800078ec0ff */
[----:B------:R0:W-:Y:S01]  /*9980*/  @P1 SYNCS.ARRIVE.TRANS64.A1T0 RZ, [R5+URZ+0x58], RZ ;  /* 0x000058ff05ff19a7 */ /* 0x0001e2000810003f */
[----:B------:R-:W-:-:S04]  /*9990*/  ISETP.NE.U32.AND P1, PT, R4, 0x1, PT ;  /* 0x000000010400780c */ /* 0x000fc80003f25070 */
[----:B------:R-:W-:Y:S02]  /*99a0*/  ISETP.GT.U32.AND P1, PT, R10, 0x3, !P1 ;  /* 0x000000030a00780c */ /* 0x000fe40004f24070 */
[----:B0-----:R-:W-:Y:S02]  /*99b0*/  SEL R5, RZ, 0x1, !P0 ;  /* 0x00000001ff057807 */ /* 0x001fe40004000000 */
[----:B------:R-:W-:Y:S02]  /*99c0*/  ISETP.GE.U32.AND.EX P0, PT, R17, UR7, PT, P2 ;  /* 0x0000000711007c0c */ /* 0x000fe4000bf06120 */
[----:B------:R-:W-:-:S04]  /*99d0*/  SEL R4, RZ, 0x1, !P1 ;  /* 0x00000001ff047807 */ /* 0x000fc80004800000 */
[----:B------:R-:W-:Y:S02]  /*99e0*/  LOP3.LUT R0, R4, R0, R5, 0x96, !PT ;  /* 0x0000000004007212 */ /* 0x000fe400078e9605 */
[----:B------:R-:W-:-:S05]  /*99f0*/  PRMT R4, RZ, 0x7610, R4 ;  /* 0x00007610ff047816 */ /* 0x000fca0000000004 */
[----:B------:R-:W-:Y:S05]  /*9a00*/  @P0 BRA `(.L_x_306) ;  /* 0x0000000400540947 */ /* 0x000fea0003800000 */
[----:B------:R-:W0:Y:S01]  /*9a10*/  S2R R15, SR_CTAID.X ;  /* 0x00000000000f7919 */ /* 0x000e220000002500 */
[----:B------:R-:W-:Y:S01]  /*9a20*/  ULDC.64 UR6, c[0x0][0x628] ;  /* 0x00018a0000067ab9 */ /* 0x000fe20000000a00 */
[----:B------:R-:W-:Y:S01]  /*9a30*/  ULDC UR8, c[0x0][0x630] ;  /* 0x00018c0000087ab9 */ /* 0x000fe20000000800 */
[----:B------:R-:W-:Y:S01]  /*9a40*/  ISETP.NE.U32.AND P0, PT, RZ, UR6, PT ;  /* 0x00000006ff007c0c */ /* 0x000fe2000bf05070 */
[----:B------:R-:W1:Y:S01]  /*9a50*/  S2R R20, SR_CTAID.Y ;  /* 0x0000000000147919 */ /* 0x000e620000002600 */
[----:B------:R-:W-:Y:S01]  /*9a60*/  ULDC UR9, c[0x0][0x150] ;  /* 0x0000540000097ab9 */ /* 0x000fe20000000800 */
[----:B------:R-:W-:Y:S01]  /*9a70*/  IMAD.MOV.U32 R4, RZ, RZ, R16 ;  /* 0x000000ffff047224 */ /* 0x000fe200078e0010 */
[----:B------:R-:W-:Y:S01]  /*9a80*/  ISETP.NE.AND.EX P0, PT, RZ, UR7, PT, P0 ;  /* 0x00000007ff007c0c */ /* 0x000fe2000bf05300 */
[----:B------:R-:W-:Y:S01]  /*9a90*/  IMAD.MOV.U32 R5, RZ, RZ, R17 ;  /* 0x000000ffff057224 */ /* 0x000fe200078e0011 */
[----:B0-----:R-:W-:-:S11]  /*9aa0*/  I2FP.F32.U32 R22, R15 ;  /* 0x0000000f00167245 */ /* 0x001fd60000201000 */
[----:B------:R-:W-:Y:S05]  /*9ab0*/  @!P0 BRA `(.L_x_307) ;  /* 0x0000000000288947 */ /* 0x000fea0003800000 */
[----:B------:R-:W-:Y:S02]  /*9ac0*/  ULDC UR5, c[0x0][0x634] ;  /* 0x00018d0000057ab9 */ /* 0x000fe40000000800 */
[----:B------:R-:W-:-:S05]  /*9ad0*/  IADD3 R5, P0, R16, UR5, RZ ;  /* 0x0000000510057c10 */ /* 0x000fca000ff1e0ff */
[----:B------:R-:W-:-:S04]  /*9ae0*/  IMAD.X R21, RZ, RZ, R17, P0 ;  /* 0x000000ffff157224 */ /* 0x000fc800000e0611 */
[----:B------:R-:W-:-:S04]  /*9af0*/  IMAD.WIDE.U32 R6, R21, UR6, RZ ;  /* 0x0000000615067c25 */ /* 0x000fc8000f8e00ff */
[----:B------:R-:W-:-:S04]  /*9b00*/  IMAD.WIDE.U32 R6, P0, R5, UR7, R6 ;  /* 0x0000000705067c25 */ /* 0x000fc8000f800006 */
[----:B------:R-:W-:-:S04]  /*9b10*/  IMAD.WIDE.U32 R4, R5, UR6, RZ ;  /* 0x0000000605047c25 */ /* 0x000fc8000f8e00ff */
[----:B------:R-:W-:Y:S01]  /*9b20*/  IMAD.MOV.U32 R4, RZ, RZ, R7 ;  /* 0x000000ffff047224 */ /* 0x000fe200078e0007 */
[----:B------:R-:W-:Y:S01]  /*9b30*/  IADD3 RZ, P1, R5, R6, RZ ;  /* 0x0000000605ff7210 */ /* 0x000fe20007f3e0ff */
[----:B------:R-:W-:-:S04]  /*9b40*/  IMAD.X R5, RZ, RZ, RZ, P0 ;  /* 0x000000ffff057224 */ /* 0x000fc800000e06ff */
[----:B------:R-:W-:-:S08]  /*9b50*/  IMAD.WIDE.U32.X R4, R21, UR7, R4, P1 ;  /* 0x0000000715047c25 */ /* 0x000fd000088e0404 */
.L_x_307:
[--C-:B------:R-:W-:Y:S01]  /*9b60*/  SHF.R.U64 R14, R4, UR8, R5.reuse ;  /* 0x00000008040e7c19 */ /* 0x100fe20008001205 */
[----:B------:R-:W-:Y:S01]  /*9b70*/  FMUL R22, R22, UR9 ;  /* 0x0000000916167c20 */ /* 0x000fe20008400000 */
[----:B------:R-:W-:Y:S01]  /*9b80*/  SHF.R.U32.HI R4, RZ, UR8, R5 ;  /* 0x00000008ff047c19 */ /* 0x000fe20008011605 */
[----:B------:R-:W0:Y:S01]  /*9b90*/  LDC R6, c[0x0][0x144] ;  /* 0x00005100ff067b82 */ /* 0x000e220000000800 */
[----:B------:R-:W-:Y:S01]  /*9ba0*/  IADD3 R5, P0, RZ, -R14, RZ ;  /* 0x8000000eff057210 */ /* 0x000fe20007f1e0ff */
[----:B------:R-:W-:Y:S01]  /*9bb0*/  ULDC UR5, c[0x0][0x154] ;  /* 0x0000550000057ab9 */ /* 0x000fe20000000800 */
[----:B-1----:R-:W-:Y:S01]  /*9bc0*/  I2FP.F32.U32 R7, R20 ;  /* 0x0000001400077245 */ /* 0x002fe20000201000 */
[----:B------:R-:W1:Y:S01]  /*9bd0*/  F2I.U32.TRUNC.NTZ R22, R22 ;  /* 0x0000001600167305 */ /* 0x000e62000020f000 */
[----:B------:R-:W-:Y:S01]  /*9be0*/  ULDC.64 UR6, c[0x0][0x620] ;  /* 0x0001880000067ab9 */ /* 0x000fe20000000a00 */
[----:B------:R-:W-:Y:S01]  /*9bf0*/  IMAD.X R4, RZ, RZ, ~R4, P0 ;  /* 0x000000ffff047224 */ /* 0x000fe200000e0e04 */
[----:B------:R-:W-:Y:S01]  /*9c00*/  ISETP.NE.AND P2, PT, R2, 0x1, PT ;  /* 0x000000010200780c */ /* 0x000fe20003f45270 */
[----:B------:R-:W-:Y:S01]  /*9c10*/  FMUL R23, R7, UR5 ;  /* 0x0000000507177c20 */ /* 0x000fe20008400000 */
[----:B------:R-:W2:Y:S01]  /*9c20*/  LDC R25, c[0x0][0x148] ;  /* 0x00005200ff197b82 */ /* 0x000ea20000000800 */
[----:B------:R-:W-:Y:S01]  /*9c30*/  IMAD R4, R4, UR6, RZ ;  /* 0x0000000604047c24 */ /* 0x000fe2000f8e02ff */
[----:B------:R-:W-:-:S03]  /*9c40*/  ULDC UR5, c[0x0][0x618] ;  /* 0x0001860000057ab9 */ /* 0x000fc60000000800 */
[----:B------:R-:W3:Y:S01]  /*9c50*/  F2I.U32.TRUNC.NTZ R23, R23 ;  /* 0x0000001700177305 */ /* 0x000ee2000020f000 */
[C---:B------:R-:W-:Y:S02]  /*9c60*/  IMAD R7, R5.reuse, UR7, R4 ;  /* 0x0000000705077c24 */ /* 0x040fe4000f8e0204 */
[----:B------:R-:W-:Y:S01]  /*9c70*/  IMAD.WIDE.U32 R4, R5, UR6, R16 ;  /* 0x0000000605047c25 */ /* 0x000fe2000f8e0010 */
[----:B------:R-:W-:Y:S02]  /*9c80*/  ULDC.64 UR6, c[0x0][0x640] ;  /* 0x0001900000067ab9 */ /* 0x000fe40000000a00 */
[----:B------:R-:W-:Y:S01]  /*9c90*/  ISETP.NE.U32.AND P0, PT, RZ, UR6, PT ;  /* 0x00000006ff007c0c */ /* 0x000fe2000bf05070 */
[----:B------:R-:W-:Y:S02]  /*9ca0*/  IMAD.IADD R5, R5, 0x1, R7 ;  /* 0x0000000105057824 */ /* 0x000fe400078e0207 */
[----:B-1----:R-:W-:Y:S01]  /*9cb0*/  IMAD.MOV R22, RZ, RZ, -R22 ;  /* 0x000000ffff167224 */ /* 0x002fe200078e0a16 */
[----:B------:R-:W-:-:S02]  /*9cc0*/  ISETP.NE.AND.EX P0, PT, RZ, UR7, PT, P0 ;  /* 0x00000007ff007c0c */ /* 0x000fc4000bf05300 */
[----:B------:R-:W-:Y:S01]  /*9cd0*/  SHF.R.U64 R21, R4, UR5, R5 ;  /* 0x0000000504157c19 */ /* 0x000fe20008001205 */
[----:B0-----:R-:W-:Y:S01]  /*9ce0*/  IMAD R15, R6, R22, R15 ;  /* 0x00000016060f7224 */ /* 0x001fe200078e020f */
[----:B------:R-:W-:Y:S01]  /*9cf0*/  SHF.R.U32.HI R4, RZ, UR5, R5 ;  /* 0x00000005ff047c19 */ /* 0x000fe20008011605 */
[----:B------:R-:W-:Y:S01]  /*9d00*/  ULDC UR5, c[0x0][0x608] ;  /* 0x0001820000057ab9 */ /* 0x000fe20000000800 */
[----:B---3--:R-:W-:Y:S02]  /*9d10*/  IMAD.MOV R6, RZ, RZ, -R23 ;  /* 0x000000ffff067224 */ /* 0x008fe400078e0a17 */
[--C-:B------:R-:W-:Y:S02]  /*9d20*/  SHF.R.U64 R22, R21, UR5, R4.reuse ;  /* 0x0000000515167c19 */ /* 0x100fe40008001204 */
[----:B------:R-:W-:Y:S01]  /*9d30*/  SHF.R.U32.HI R5, RZ, UR5, R4 ;  /* 0x00000005ff057c19 */ /* 0x000fe20008011604 */
[----:B------:R-:W-:Y:S01]  /*9d40*/  ULDC UR5, c[0x0][0x658] ;  /* 0x0001960000057ab9 */ /* 0x000fe20000000800 */
[----:B--2---:R-:W-:-:S02]  /*9d50*/  @P2 IMAD R15, R25, R6, R20 ;  /* 0x00000006190f2224 */ /* 0x004fc400078e0214 */
[--C-:B------:R-:W-:Y:S02]  /*9d60*/  SHF.R.U64 R20, R22, UR5, R5.reuse ;  /* 0x0000000516147c19 */ /* 0x100fe40008001205 */
[----:B------:R-:W-:-:S03]  /*9d70*/  SHF.R.U32.HI R23, RZ, UR5, R5 ;  /* 0x00000005ff177c19 */ /* 0x000fc60008011605 */
[----:B------:R-:W-:Y:S02]  /*9d80*/  IMAD.MOV.U32 R6, RZ, RZ, R20 ;  /* 0x000000ffff067224 */ /* 0x000fe400078e0014 */
[----:B------:R-:W-:Y:S01]  /*9d90*/  IMAD.MOV.U32 R5, RZ, RZ, R23 ;  /* 0x000000ffff057224 */ /* 0x000fe200078e0017 */
[----:B------:R-:W-:Y:S06]  /*9da0*/  @!P0 BRA `(.L_x_308) ;  /* 0x00000000002c8947 */ /* 0x000fec0003800000 */
        /* <DEDUP_REMOVED lines=9> */
[----:B------:R-:W-:-:S04]  /*9e40*/  IMAD.WIDE.U32.X R4, R23, UR7, R4, P1 ;  /* 0x0000000717047c25 */ /* 0x000fc800088e0404 */
[----:B------:R-:W-:-:S07]  /*9e50*/  IMAD.MOV.U32 R6, RZ, RZ, R4 ;  /* 0x000000ffff067224 */ /* 0x000fce00078e0004 */
.L_x_308:
[----:B------:R-:W-:Y:S01]  /*9e60*/  ULDC UR5, c[0x0][0x648] ;  /* 0x0001920000057ab9 */ /* 0x000fe20000000800 */
[----:B------:R-:W-:Y:S01]  /*9e70*/  LOP3.LUT R4, R22, UR16, RZ, 0xc0, !PT ;  /* 0x0000001016047c12 */ /* 0x000fe2000f8ec0ff */
[----:B------:R-:W-:Y:S01]  /*9e80*/  ULDC UR6, c[0x0][0x610] ;  /* 0x0001840000067ab9 */ /* 0x000fe20000000800 */
[----:B------:R-:W-:Y:S01]  /*9e90*/  SHF.R.U64 R5, R6, UR5, R5 ;  /* 0x0000000506057c19 */ /* 0x000fe20008001205 */
[----:B------:R-:W-:Y:S01]  /*9ea0*/  ULDC UR5, c[0x0][0x638] ;  /* 0x00018e0000057ab9 */ /* 0x000fe20000000800 */
[----:B------:R-:W-:Y:S01]  /*9eb0*/  LOP3.LUT R21, R21, UR4, RZ, 0xc0, !PT ;  /* 0x0000000415157c12 */ /* 0x000fe2000f8ec0ff */
[----:B------:R-:W-:Y:S02]  /*9ec0*/  IMAD.MOV.U32 R6, RZ, RZ, R14 ;  /* 0x000000ffff067224 */ /* 0x000fe400078e000e */
[----:B------:R-:W-:Y:S02]  /*9ed0*/  IMAD.MOV R7, RZ, RZ, -R5 ;  /* 0x000000ffff077224 */ /* 0x000fe400078e0a05 */
[----:B------:R-:W-:-:S02]  /*9ee0*/  IMAD R4, R5, UR17, R4 ;  /* 0x0000001105047c24 */ /* 0x000fc4000f8e0204 */
[----:B------:R-:W-:Y:S01]  /*9ef0*/  IMAD R20, R7, UR5, R20 ;  /* 0x0000000507147c24 */ /* 0x000fe2000f8e0214 */
[----:B------:R-:W-:Y:S01]  /*9f00*/  ULDC UR5, c[0x0][0x600] ;  /* 0x0001800000057ab9 */ /* 0x000fe20000000800 */
[----:B------:R-:W-:Y:S02]  /*9f10*/  IMAD R15, R4, UR6, R15 ;  /* 0x00000006040f7c24 */ /* 0x000fe4000f8e020f */
[----:B------:R-:W-:Y:S02]  /*9f20*/  IMAD R20, R20, UR5, R21 ;  /* 0x0000000514147c24 */ /* 0x000fe4000f8e0215 */
[----:B------:R-:W-:-:S03]  /*9f30*/  IMAD.MOV.U32 R4, RZ, RZ, 0x1 ;  /* 0x00000001ff047424 */ /* 0x000fc600078e00ff */
[----:B------:R-:W-:Y:S02]  /*9f40*/  SEL R7, R20, R15, !P2 ;  /* 0x0000000f14077207 */ /* 0x000fe40005000000 */
[----:B------:R-:W-:-:S07]  /*9f50*/  SEL R21, R15, R20, !P2 ;  /* 0x000000140f157207 */ /* 0x000fce0005000000 */
.L_x_306:
[----:B------:R-:W-:Y:S05]  /*9f60*/  BSYNC B1 ;  /* 0x0000000000017941 */ /* 0x000fea0003800000 */
.L_x_305:
[----:B------:R-:W-:-:S13]  /*9f70*/  LOP3.LUT P0, RZ, R4, 0xff, RZ, 0xc0, !PT ;  /* 0x000000ff04ff7812 */ /* 0x000fda000780c0ff */
[----:B------:R-:W-:Y:S05]  /*9f80*/  @P0 BRA `(.L_x_309) ;  /* 0xfffffff400340947 */ /* 0x000fea000383ffff */
[----:B------:R-:W-:Y:S05]  /*9f90*/  BSYNC B0 ;  /* 0x0000000000007941 */ /* 0x000fea0003800000 */
.L_x_298:
[----:B------:R-:W-:-:S03]  /*9fa0*/  UMOV UR5, 0xffffffff ;  /* 0xffffffff00057882 */ /* 0x000fc60000000000 */
[----:B------:R-:W-:Y:S05]  /*9fb0*/  BRA.DIV UR5, `(.L_x_310) ;  /* 0x0000000605147947 */ /* 0x000fea000b800000 */
[----:B------:R-:W-:-:S13]  /*9fc0*/  ELECT P6, URZ, PT ;  /* 0x00000000003f782f */ /* 0x000fda00038c0000 */
.L_x_324:
[----:B------:R-:W-:Y:S04]  /*9fd0*/  BSSY B0, `(.L_x_311) ;  /* 0x000002b000007945 */ /* 0x000fe80003800000 */
[----:B------:R-:W-:Y:S05]  /*9fe0*/  @!P6 BRA `(.L_x_312) ;  /* 0x0000000000a4e947 */ /* 0x000fea0003800000 */
[----:B------:R-:W-:-:S04]  /*9ff0*/  LOP3.LUT R19, R19, 0x2, RZ, 0xfc, !PT ;  /* 0x0000000213137812 */ /* 0x000fc800078efcff */
[----:B------:R-:W-:-:S13]  /*a000*/  ISETP.NE.AND P0, PT, R19, 0x3, PT ;  /* 0x000000031300780c */ /* 0x000fda0003f05270 */
[----:B------:R-:W-:Y:S05]  /*a010*/  @!P0 BRA `(.L_x_313) ;  /* 0x0000000000048947 */ /* 0x000fea0003800000 */
[----:B------:R-:W-:Y:S01]  /*a020*/  BPT.TRAP 0x1 ;  /* 0x000000040000795c */ /* 0x000fe20000300000 */
.L_x_313:
[----:B------:R-:W0:Y:S01]  /*a030*/  S2R R5, SR_CgaCtaId ;  /* 0x0000000000057919 */ /* 0x000e220000008800 */
[----:B------:R-:W-:Y:S02]  /*a040*/  MOV R2, 0x400 ;  /* 0x0000040000027802 */ /* 0x000fe40000000f00 */
[----:B------:R-:W-:Y:S02]  /*a050*/  SHF.L.U32 R4, R0, 0x1f, RZ ;  /* 0x0000001f00047819 */ /* 0x000fe400000006ff */
[----:B0-----:R-:W-:-:S05]  /*a060*/  LEA R2, R5, R2, 0x18 ;  /* 0x0000000205027211 */ /* 0x001fca00078ec0ff */
[----:B------:R-:W-:-:S04]  /*a070*/  VIADD R2, R2, 0x20 ;  /* 0x0000002002027836 */ /* 0x000fc80000000000 */
[C---:B------:R-:W-:Y:S02]  /*a080*/  IMAD R7, R3.reuse, 0x8, R2 ;  /* 0x0000000803077824 */ /* 0x040fe400078e0202 */
[----:B------:R-:W-:Y:S02]  /*a090*/  VIADD R3, R3, 0x1 ;  /* 0x0000000103037836 */ /* 0x000fe40000000000 */
[----:B------:R-:W0:Y:S03]  /*a0a0*/  SYNCS.PHASECHK.TRANS64.TRYWAIT P0, [R7+URZ], R4 ;  /* 0x00000004070075a7 */ /* 0x000e26000800017f */
[----:B------:R-:W-:-:S04]  /*a0b0*/  ISETP.NE.AND P1, PT, R3, 0x4, PT ;  /* 0x000000040300780c */ /* 0x000fc80003f25270 */
[----:B------:R-:W-:Y:S02]  /*a0c0*/  SEL R5, RZ, 0x1, P1 ;  /* 0x00000001ff057807 */ /* 0x000fe40000800000 */
[----:B------:R-:W-:Y:S02]  /*a0d0*/  SEL R3, R3, RZ, P1 ;  /* 0x000000ff03037207 */ /* 0x000fe40000800000 */
[----:B------:R-:W-:-:S03]  /*a0e0*/  LOP3.LUT R6, R0, R5, RZ, 0x3c, !PT ;  /* 0x0000000500067212 */ /* 0x000fc600078e3cff */
[----:B------:R-:W-:Y:S01]  /*a0f0*/  IMAD R8, R3, 0x8, R2 ;  /* 0x0000000803087824 */ /* 0x000fe200078e0202 */
[----:B------:R-:W-:Y:S01]  /*a100*/  SHF.L.U32 R5, R6, 0x1f, RZ ;  /* 0x0000001f06057819 */ /* 0x000fe200000006ff */
[----:B0-----:R-:W-:Y:S06]  /*a110*/  @!P0 BRA `(.L_x_314) ;  /* 0x0000000000dc8947 */ /* 0x001fec0003800000 */
.L_x_325:
[----:B------:R-:W1:Y:S01]  /*a120*/  SYNCS.PHASECHK.TRANS64.TRYWAIT P0, [R8+URZ], R5 ;  /* 0x00000005080075a7 */ /* 0x000e62000800017f */
[----:B------:R-:W-:-:S05]  /*a130*/  VIADD R0, R3, 0x1 ;  /* 0x0000000103007836 */ /* 0x000fca0000000000 */
[----:B------:R-:W-:-:S04]  /*a140*/  ISETP.NE.AND P1, PT, R0, 0x4, PT ;  /* 0x000000040000780c */ /* 0x000fc80003f25270 */
[----:B------:R-:W-:Y:S02]  /*a150*/  SEL R3, RZ, 0x1, P1 ;  /* 0x00000001ff037807 */ /* 0x000fe40000800000 */
[----:B0-----:R-:W-:Y:S02]  /*a160*/  SEL R7, R0, RZ, P1 ;  /* 0x000000ff00077207 */ /* 0x001fe40000800000 */
[----:B------:R-:W-:-:S03]  /*a170*/  LOP3.LUT R9, R6, R3, RZ, 0x3c, !PT ;  /* 0x0000000306097212 */ /* 0x000fc600078e3cff */
[----:B------:R-:W-:Y:S01]  /*a180*/  IMAD R11, R7, 0x8, R2 ;  /* 0x00000008070b7824 */ /* 0x000fe200078e0202 */
[----:B------:R-:W-:Y:S01]  /*a190*/  SHF.L.U32 R6, R9, 0x1f, RZ ;  /* 0x0000001f09067819 */ /* 0x000fe200000006ff */
[----:B-1----:R-:W-:Y:S06]  /*a1a0*/  @!P0 BRA `(.L_x_315) ;  /* 0x0000000000cc8947 */ /* 0x002fec0003800000 */
.L_x_326:
[----:B------:R-:W1:Y:S01]  /*a1b0*/  SYNCS.PHASECHK.TRANS64.TRYWAIT P0, [R11+URZ], R6 ;  /* 0x000000060b0075a7 */ /* 0x000e62000800017f */
[----:B------:R-:W-:-:S05]  /*a1c0*/  VIADD R0, R7, 0x1 ;  /* 0x0000000107007836 */ /* 0x000fca0000000000 */
[----:B------:R-:W-:-:S04]  /*a1d0*/  ISETP.NE.AND P1, PT, R0, 0x4, PT ;  /* 0x000000040000780c */ /* 0x000fc80003f25270 */
[----:B------:R-:W-:Y:S02]  /*a1e0*/  SEL R4, RZ, 0x1, P1 ;  /* 0x00000001ff047807 */ /* 0x000fe40000800000 */
[----:B------:R-:W-:Y:S02]  /*a1f0*/  SEL R3, R0, RZ, P1 ;  /* 0x000000ff00037207 */ /* 0x000fe40000800000 */
[----:B------:R-:W-:Y:S01]  /*a200*/  LOP3.LUT R0, R9, R4, RZ, 0x3c, !PT ;  /* 0x0000000409007212 */ /* 0x000fe200078e3cff */
[----:B-1----:R-:W-:Y:S06]  /*a210*/  @!P0 BRA `(.L_x_316) ;  /* 0x0000000000c48947 */ /* 0x002fec0003800000 */
.L_x_327:
[----:B------:R-:W-:Y:S01]  /*a220*/  IMAD R3, R3, 0x8, R2 ;  /* 0x0000000803037824 */ /* 0x000fe200078e0202 */
[----:B------:R-:W-:-:S07]  /*a230*/  SHF.L.U32 R0, R0, 0x1f, RZ ;  /* 0x0000001f00007819 */ /* 0x000fce00000006ff */
.L_x_317:
[----:B--2---:R2:W3:Y:S02]  /*a240*/  SYNCS.PHASECHK.TRANS64.TRYWAIT P0, [R3+URZ], R0 ;  /* 0x00000000030075a7 */ /* 0x0044e4000800017f */
[----:B---3--:R-:W-:Y:S05]  /*a250*/  @!P0 NANOSLEEP.SYNCS 0x989680 ;  /* 0x009896800000895d */ /* 0x008fea0003900000 */
[----:B------:R-:W3:Y:S02]  /*a260*/  @!P0 SYNCS.PHASECHK.TRANS64 P0, [R3+URZ], R0 ;  /* 0x00000000030085a7 */ /* 0x000ee4000800007f */
[----:B---3--:R-:W-:Y:S05]  /*a270*/  @!P0 BRA `(.L_x_317) ;  /* 0xfffffffc00f08947 */ /* 0x008fea000383ffff */
.L_x_312:
[----:B------:R-:W-:Y:S05]  /*a280*/  BSYNC B0 ;  /* 0x0000000000007941 */ /* 0x000fea0003800000 */
.L_x_311:
[----:B------:R-:W-:Y:S05]  /*a290*/  EXIT ;  /* 0x000000000000794d */ /* 0x000fea0003800000 */
.L_x_21:
[----:B---3--:R3:W4:Y:S02]  /*a2a0*/  SYNCS.PHASECHK.TRANS64.TRYWAIT P1, [R3+URZ], R0 ;  /* 0x00000000030075a7 */ /* 0x008724000802017f */
[----:B----4-:R-:W-:Y:S05]  /*a2b0*/  @!P1 NANOSLEEP.SYNCS 0x989680 ;  /* 0x009896800000995d */ /* 0x010fea0003900000 */
[----:B------:R-:W4:Y:S02]  /*a2c0*/  @!P1 SYNCS.PHASECHK.TRANS64 P1, [R3+URZ], R0 ;  /* 0x00000000030095a7 */ /* 0x000f24000802007f */
[----:B----4-:R-:W-:Y:S05]  /*a2d0*/  @!P1 BRA `(.L_x_21) ;  /* 0xfffffffc00f09947 */ /* 0x010fea000383ffff */
[----:B------:R-:W-:Y:S05]  /*a2e0*/  BRA `(.L_x_20) ;  /* 0xffffff7000747947 */ /* 0x000fea000383ffff */
.L_x_26:
[----:B-1----:R1:W2:Y:S02]  /*a2f0*/  SYNCS.PHASECHK.TRANS64.TRYWAIT P1, [R5+URZ], R4 ;  /* 0x00000004050075a7 */ /* 0x0022a4000802017f */
[----:B--2---:R-:W-:Y:S05]  /*a300*/  @!P1 NANOSLEEP.SYNCS 0x989680 ;  /* 0x009896800000995d */ /* 0x004fea0003900000 */
[----:B------:R-:W2:Y:S02]  /*a310*/  @!P1 SYNCS.PHASECHK.TRANS64 P1, [R5+URZ], R4 ;  /* 0x00000004050095a7 */ /* 0x000ea4000802007f */
[----:B--2---:R-:W-:Y:S05]  /*a320*/  @!P1 BRA `(.L_x_26) ;  /* 0xfffffffc00f09947 */ /* 0x004fea000383ffff */
[----:B------:R-:W-:Y:S05]  /*a330*/  BRA `(.L_x_25) ;  /* 0xffffff7400b07947 */ /* 0x000fea000383ffff */
.L_x_299:
[----:B------:R-:W-:Y:S01]  /*a340*/  BSSY B1, `(.L_x_318) ;  /* 0x0000006000017945 */ /* 0x000fe20003800000 */
[----:B------:R-:W-:-:S07]  /*a350*/  IMAD.MOV.U32 R15, RZ, RZ, -0x1 ;  /* 0xffffffffff0f7424 */ /* 0x000fce00078e00ff */
[----:B------:R-:W-:Y:S05]  /*a360*/  WARPSYNC.COLLECTIVE R15, `(.L_x_319) ;  /* 0x000000000f0c7348 */ /* 0x000fea0003c00000 */
[----:B------:R-:W-:Y:S02]  /*a370*/  ELECT P6, UR62, PT ;  /* 0x00000000003e782f */ /* 0x000fe400038c0000 */
[----:B------:R-:W-:Y:S01]  /*a380*/  MOV R14, UR62 ;  /* 0x0000003e000e7c02 */ /* 0x000fe20008000f00 */
[----:B------:R-:W-:Y:S10]  /*a390*/  ENDCOLLECTIVE ;  /* 0x000000000000791b */ /* 0x000ff40003800000 */
.L_x_319:
[----:B------:R-:W-:Y:S05]  /*a3a0*/  BSYNC B1 ;  /* 0x0000000000017941 */ /* 0x000fea0003800000 */
.L_x_318:
[----:B------:R-:W-:Y:S05]  /*a3b0*/  BRA `(.L_x_320) ;  /* 0xfffffff000347947 */ /* 0x000fea000383ffff */
.L_x_302:
[----:B0-----:R0:W1:Y:S02]  /*a3c0*/  SYNCS.PHASECHK.TRANS64.TRYWAIT P0, [R20+URZ+0x20], R7 ;  /* 0x00002007140075a7 */ /* 0x001064000800017f */
[----:B-1----:R-:W-:Y:S05]  /*a3d0*/  @!P0 NANOSLEEP.SYNCS 0x989680 ;  /* 0x009896800000895d */ /* 0x002fea0003900000 */
[----:B------:R-:W1:Y:S02]  /*a3e0*/  @!P0 SYNCS.PHASECHK.TRANS64 P0, [R20+URZ+0x20], R7 ;  /* 0x00002007140085a7 */ /* 0x000e64000800007f */
[----:B-1----:R-:W-:Y:S05]  /*a3f0*/  @!P0 BRA `(.L_x_302) ;  /* 0xfffffffc00f08947 */ /* 0x002fea000383ffff */
[----:B------:R-:W-:Y:S05]  /*a400*/  BRA `(.L_x_321) ;  /* 0xfffffff000747947 */ /* 0x000fea000383ffff */
.L_x_310:
[----:B------:R-:W-:Y:S01]  /*a410*/  BSSY B0, `(.L_x_322) ;  /* 0x0000006000007945 */ /* 0x000fe20003800000 */
[----:B------:R-:W-:-:S07]  /*a420*/  IMAD.MOV.U32 R15, RZ, RZ, -0x1 ;  /* 0xffffffffff0f7424 */ /* 0x000fce00078e00ff */
[----:B------:R-:W-:Y:S05]  /*a430*/  WARPSYNC.COLLECTIVE R15, `(.L_x_323) ;  /* 0x000000000f0c7348 */ /* 0x000fea0003c00000 */
[----:B------:R-:W-:Y:S02]  /*a440*/  ELECT P6, UR62, PT ;  /* 0x00000000003e782f */ /* 0x000fe400038c0000 */
[----:B------:R-:W-:Y:S01]  /*a450*/  MOV R14, UR62 ;  /* 0x0000003e000e7c02 */ /* 0x000fe20008000f00 */
[----:B------:R-:W-:Y:S10]  /*a460*/  ENDCOLLECTIVE ;  /* 0x000000000000791b */ /* 0x000ff40003800000 */
.L_x_323:
[----:B------:R-:W-:Y:S05]  /*a470*/  BSYNC B0 ;  /* 0x0000000000007941 */ /* 0x000fea0003800000 */
.L_x_322:
[----:B------:R-:W-:Y:S05]  /*a480*/  BRA `(.L_x_324) ;  /* 0xfffffff800d07947 */ /* 0x000fea000383ffff */
.L_x_314:
[----:B0-----:R0:W1:Y:S02]  /*a490*/  SYNCS.PHASECHK.TRANS64.TRYWAIT P0, [R7+URZ], R4 ;  /* 0x00000004070075a7 */ /* 0x001064000800017f */
[----:B-1----:R-:W-:Y:S05]  /*a4a0*/  @!P0 NANOSLEEP.SYNCS 0x989680 ;  /* 0x009896800000895d */ /* 0x002fea0003900000 */
[----:B------:R-:W1:Y:S02]  /*a4b0*/  @!P0 SYNCS.PHASECHK.TRANS64 P0, [R7+URZ], R4 ;  /* 0x00000004070085a7 */ /* 0x000e64000800007f */
[----:B-1----:R-:W-:Y:S05]  /*a4c0*/  @!P0 BRA `(.L_x_314) ;  /* 0xfffffffc00f08947 */ /* 0x002fea000383ffff */
[----:B------:R-:W-:Y:S05]  /*a4d0*/  BRA `(.L_x_325) ;  /* 0xfffffffc00107947 */ /* 0x000fea000383ffff */
.L_x_315:
[----:B0-----:R0:W1:Y:S02]  /*a4e0*/  SYNCS.PHASECHK.TRANS64.TRYWAIT P0, [R8+URZ], R5 ;  /* 0x00000005080075a7 */ /* 0x001064000800017f */
[----:B-1----:R-:W-:Y:S05]  /*a4f0*/  @!P0 NANOSLEEP.SYNCS 0x989680 ;  /* 0x009896800000895d */ /* 0x002fea0003900000 */
[----:B------:R-:W1:Y:S02]  /*a500*/  @!P0 SYNCS.PHASECHK.TRANS64 P0, [R8+URZ], R5 ;  /* 0x00000005080085a7 */ /* 0x000e64000800007f */
[----:B-1----:R-:W-:Y:S05]  /*a510*/  @!P0 BRA `(.L_x_315) ;  /* 0xfffffffc00f08947 */ /* 0x002fea000383ffff */
[----:B------:R-:W-:Y:S05]  /*a520*/  BRA `(.L_x_326) ;  /* 0xfffffffc00207947 */ /* 0x000fea000383ffff */
.L_x_316:
[----:B-1----:R1:W2:Y:S02]  /*a530*/  SYNCS.PHASECHK.TRANS64.TRYWAIT P0, [R11+URZ], R6 ;  /* 0x000000060b0075a7 */ /* 0x0022a4000800017f */
[----:B--2---:R-:W-:Y:S05]  /*a540*/  @!P0 NANOSLEEP.SYNCS 0x989680 ;  /* 0x009896800000895d */ /* 0x004fea0003900000 */
[----:B------:R-:W2:Y:S02]  /*a550*/  @!P0 SYNCS.PHASECHK.TRANS64 P0, [R11+URZ], R6 ;  /* 0x000000060b0085a7 */ /* 0x000ea4000800007f */
[----:B--2---:R-:W-:Y:S05]  /*a560*/  @!P0 BRA `(.L_x_316) ;  /* 0xfffffffc00f08947 */ /* 0x004fea000383ffff */
[----:B------:R-:W-:Y:S05]  /*a570*/  BRA `(.L_x_327) ;  /* 0xfffffffc00287947 */ /* 0x000fea000383ffff */
.L_x_328:
[----:B------:R-:W-:-:S00]  /*a580*/  BRA `(.L_x_328) ;  /* 0xfffffffc00fc7947 */ /* 0x000fc0000383ffff */
[----:B------:R-:W-:-:S00]  /*a590*/  NOP ;  /* 0x0000000000007918 */ /* 0x000fc00000000000 */
        /* <DEDUP_REMOVED lines=14> */
.L_x_329:


//--------------------- .nv.global.init           --------------------------
	.section	.nv.global.init,"aw",@progbits
.nv.global.init:
	.type		$str$22,@object
	.size		$str$22,($str$23 - $str$22)
$str$22:
        /*0000*/ 	.byte	0x6b, 0x5f, 0x74, 0x69, 0x6c, 0x65, 0x5f, 0x63, 0x6f, 0x75, 0x6e, 0x74, 0x20, 0x3e, 0x3d, 0x20
        /*0010*/ 	.byte	0x31, 0x00
	.type		$str$23,@object
	.size		$str$23,(__unnamed_1 - $str$23)
$str$23:
        /*0012*/ 	.byte	0x2f, 0x74, 0x6d, 0x70, 0x2f, 0x63, 0x75, 0x74, 0x6c, 0x61, 0x73, 0x73, 0x5f, 0x73, 0x77, 0x65
        /*0022*/ 	.byte	0x65, 0x70, 0x5f, 0x73, 0x72, 0x63, 0x2f, 0x69, 0x6e, 0x63, 0x6c, 0x75, 0x64, 0x65, 0x2f, 0x63
        /*0032*/ 	.byte	0x75, 0x74, 0x6c, 0x61, 0x73, 0x73, 0x2f, 0x67, 0x65, 0x6d, 0x6d, 0x2f, 0x63, 0x6f, 0x6c, 0x6c
        /*0042*/ 	.byte	0x65, 0x63, 0x74, 0x69, 0x76, 0x65, 0x2f, 0x73, 0x6d, 0x39, 0x30, 0x5f, 0x6d, 0x6d, 0x61, 0x5f
        /*0052*/ 	.byte	0x74, 0x6d, 0x61, 0x5f, 0x67, 0x6d, 0x6d, 0x61, 0x5f, 0x73, 0x73, 0x5f, 0x77, 0x61, 0x72, 0x70
        /*0062*/ 	.byte	0x73, 0x70, 0x65, 0x63, 0x69, 0x61, 0x6c, 0x69, 0x7a, 0x65, 0x64, 0x2e, 0x68, 0x70, 0x70, 0x00
	.type		__unnamed_1,@object
	.size		__unnamed_1,(.L_0 - __unnamed_1)
__unnamed_1:
        /*0072*/ 	.byte	0x76, 0x6f, 0x69, 0x64, 0x20, 0x63, 0x75, 0x74, 0x6c, 0x61, 0x73, 0x73, 0x3a, 0x3a, 0x67, 0x65
        /* <DEDUP_REMOVED lines=173> */
.L_0:


//--------------------- .nv.shared._ZN7cutlass13device_kernelINS_4gemm6kernel13GemmUniversalIN4cute5tupleIJiiiiEEENS1_10collective13CollectiveMmaINS1_34MainloopSm90TmaGmmaWarpSpecializedILi4ENS5_IJNS4_1CILi1EEENSA_ILi8EEESB_EEENS1_35KernelTmaWarpSpecializedCooperativeEEENS5_IJNSA_ILi256EEENSA_ILi128EEESH_EEEaNS5_IJlSB_lEEEaSJ_NS4_8TiledMMAINS4_8MMA_AtomIJNS4_4SM904GMMA27MMA_64x128x32_S32S8S8_SS_TNEEEENS4_6LayoutINS5_IJNSA_ILi2EEESB_SB_EEENS5_IJSB_NSA_ILi0EEEST_EEEEENS5_IJNS4_10UnderscoreESW_SW_EEEEENS4_23SM90_TMA_LOAD_MULTICASTENS4_14ComposedLayoutINS4_7SwizzleILi3ELi4ELi3EEENS4_18smem_ptr_flag_bitsILi8EEENSQ_INS5_IJSC_SH_EEENS5_IJSH_SB_EEEEEEEvNS4_8identityENS4_13SM90_TMA_LOADES18_vS19_EENS_8epilogue10collective6detail29Sm90TmaWarpSpecializedAdapterINS1D_15DefaultEpilogueIaSJ_SJ_NS1C_6thread17LinearCombinationIaLi1EiiLNS1H_9ScaleType4KindE0ELNS_15FloatRoundStyleE2EaEENS1_15EpilogueDefaultEEEEEvvEEEEvNT_6ParamsE --------------------------
	.section	.nv.shared._ZN7cutlass13device_kernelINS_4gemm6kernel13GemmUniversalIN4cute5tupleIJiiiiEEENS1_10collective13CollectiveMmaINS1_34MainloopSm90TmaGmmaWarpSpecializedILi4ENS5_IJNS4_1CILi1EEENSA_ILi8EEESB_EEENS1_35KernelTmaWarpSpecializedCooperativeEEENS5_IJNSA_ILi256EEENSA_ILi128EEESH_EEEaNS5_IJlSB_lEEEaSJ_NS4_8TiledMMAINS4_8MMA_AtomIJNS4_4SM904GMMA27MMA_64x128x32_S32S8S8_SS_TNEEEENS4_6LayoutINS5_IJNSA_ILi2EEESB_SB_EEENS5_IJSB_NSA_ILi0EEEST_EEEEENS5_IJNS4_10UnderscoreESW_SW_EEEEENS4_23SM90_TMA_LOAD_MULTICASTENS4_14ComposedLayoutINS4_7SwizzleILi3ELi4ELi3EEENS4_18smem_ptr_flag_bitsILi8EEENSQ_INS5_IJSC_SH_EEENS5_IJSH_SB_EEEEEEEvNS4_8identityENS4_13SM90_TMA_LOADES18_vS19_EENS_8epilogue10collective6detail29Sm90TmaWarpSpecializedAdapterINS1D_15DefaultEpilogueIaSJ_SJ_NS1C_6thread17LinearCombinationIaLi1EiiLNS1H_9ScaleType4KindE0ELNS_15FloatRoundStyleE2EaEENS1_15EpilogueDefaultEEEEEvvEEEEvNT_6ParamsE,"aw",@nobits
	.sectionflags	@""
	.align	16
	.zero		1024


//--------------------- .nv.shared.reserved.0     --------------------------
	.section	.nv.shared.reserved.0,"aw",@nobits
	.weak		__nv_reservedSMEM_offset_0_alias
	.size		__nv_reservedSMEM_offset_0_alias, 0, 0
	.other		__nv_reservedSMEM_offset_0_alias,@"STO_CUDA_RESERVED_SHARED STV_DEFAULT"
__nv_reservedSMEM_offset_0_alias:
	.zero		0


//--------------------- .nv.global                --------------------------
	.section	.nv.global,"aw",@nobits
.nv.global:
	.type		_ZN40_INTERNAL_9ff65cf5_4_k_cu_cd559621_282664cute1_E,@object
	.size		_ZN40_INTERNAL_9ff65cf5_4_k_cu_cd559621_282664cute1_E,(_ZN40_INTERNAL_9ff65cf5_4_k_cu_cd559621_282664cuda3std3__45__cpo6cbeginE - _ZN40_INTERNAL_9ff65cf5_4_k_cu_cd559621_282664cute1_E)
_ZN40_INTERNAL_9ff65cf5_4_k_cu_cd559621_282664cute1_E:
	.zero		1
	.type		_ZN40_INTERNAL_9ff65cf5_4_k_cu_cd559621_282664cuda3std3__45__cpo6cbeginE,@object
	.size		_ZN40_INTERNAL_9ff65cf5_4_k_cu_cd559621_282664cuda3std3__45__cpo6cbeginE,(_ZN40_INTERNAL_9ff65cf5_4_k_cu_cd559621_282664cuda3std3__48in_placeE - _ZN40_INTERNAL_9ff65cf5_4_k_cu_cd559621_282664cuda3std3__45__cpo6cbeginE)
_ZN40_INTERNAL_9ff65cf5_4_k_cu_cd559621_282664cuda3std3__45__cpo6cbeginE:
	.zero		1
	.type		_ZN40_INTERNAL_9ff65cf5_4_k_cu_cd559621_282664cuda3std3__48in_placeE,@object
	.size		_ZN40_INTERNAL_9ff65cf5_4_k_cu_cd559621_282664cuda3std3__48in_placeE,(_ZN40_INTERNAL_9ff65cf5_4_k_cu_cd559621_282664cuda3std6ranges3__45__cpo9iter_moveE - _ZN40_INTERNAL_9ff65cf5_4_k_cu_cd559621_282664cuda3std3__48in_placeE)
_ZN40_INTERNAL_9ff65cf5_4_k_cu_cd559621_282664cuda3std3__48in_placeE:
	.zero		1
	.type		_ZN40_INTERNAL_9ff65cf5_4_k_cu_cd559621_282664cuda3std6ranges3__45__cpo9iter_moveE,@object
	.size		_ZN40_INTERNAL_9ff65cf5_4_k_cu_cd559621_282664cuda3std6ranges3__45__cpo9iter_moveE,(_ZN40_INTERNAL_9ff65cf5_4_k_cu_cd559621_282664cuda3std3__45__cpo5beginE - _ZN40_INTERNAL_9ff65cf5_4_k_cu_cd559621_282664cuda3std6ranges3__45__cpo9iter_moveE)
_ZN40_INTERNAL_9ff65cf5_4_k_cu_cd559621_282664cuda3std6ranges3__45__cpo9iter_moveE:
	.zero		1
	.type		_ZN40_INTERNAL_9ff65cf5_4_k_cu_cd559621_282664cuda3std3__45__cpo5beginE,@object
	.size		_ZN40_INTERNAL_9ff65cf5_4_k_cu_cd559621_282664cuda3std3__45__cpo5beginE,(_ZN40_INTERNAL_9ff65cf5_4_k_cu_cd559621_282664cuda3std3__442_GLOBAL__N__9ff65cf5_4_k_cu_cd559621_282666ignoreE - _ZN40_INTERNAL_9ff65cf5_4_k_cu_cd559621_282664cuda3std3__45__cpo5beginE)
_ZN40_INTERNAL_9ff65cf5_4_k_cu_cd559621_282664cuda3std3__45__cpo5beginE:
	.zero		1
	.type		_ZN40_INTERNAL_9ff65cf5_4_k_cu_cd559621_282664cuda3std3__442_GLOBAL__N__9ff65cf5_4_k_cu_cd559621_282666ignoreE,@object
	.size		_ZN40_INTERNAL_9ff65cf5_4_k_cu_cd559621_282664cuda3std3__442_GLOBAL__N__9ff65cf5_4_k_cu_cd559621_282666ignoreE,(_ZN40_INTERNAL_9ff65cf5_4_k_cu_cd559621_282664cute7productE - _ZN40_INTERNAL_9ff65cf5_4_k_cu_cd559621_282664cuda3std3__442_GLOBAL__N__9ff65cf5_4_k_cu_cd559621_282666ignoreE)
_ZN40_INTERNAL_9ff65cf5_4_k_cu_cd559621_282664cuda3std3__442_GLOBAL__N__9ff65cf5_4_k_cu_cd559621_282666ignoreE:
	.zero		1
	.type		_ZN40_INTERNAL_9ff65cf5_4_k_cu_cd559621_282664cute7productE,@object
	.size		_ZN40_INTERNAL_9ff65cf5_4_k_cu_cd559621_282664cute7productE,(_ZN40_INTERNAL_9ff65cf5_4_k_cu_cd559621_282664cuda3std3__45__cpo3endE - _ZN40_INTERNAL_9ff65cf5_4_k_cu_cd559621_282664cute7productE)
_ZN40_INTERNAL_9ff65cf5_4_k_cu_cd559621_282664cute7productE:
	.zero		1
	.type		_ZN40_INTERNAL_9ff65cf5_4_k_cu_cd559621_282664cuda3std3__45__cpo3endE,@object
	.size		_ZN40_INTERNAL_9ff65cf5_4_k_cu_cd559621_282664cuda3std3__45__cpo3endE,(_ZN40_INTERNAL_9ff65cf5_4_k_cu_cd559621_282664cuda3std3__419piecewise_constructE - _ZN40_INTERNAL_9ff65cf5_4_k_cu_cd559621_282664cuda3std3__45__cpo3endE)
_ZN40_INTERNAL_9ff65cf5_4_k_cu_cd559621_282664cuda3std3__45__cpo3endE:
	.zero		1
	.type		_ZN40_INTERNAL_9ff65cf5_4_k_cu_cd559621_282664cuda3std3__419piecewise_constructE,@object
	.size		_ZN40_INTERNAL_9ff65cf5_4_k_cu_cd559621_282664cuda3std3__419piecewise_constructE,(_ZN40_INTERNAL_9ff65cf5_4_k_cu_cd559621_282664cuda3std3__45__cpo4cendE - _ZN40_INTERNAL_9ff65cf5_4_k_cu_cd559621_282664cuda3std3__419piecewise_constructE)
_ZN40_INTERNAL_9ff65cf5_4_k_cu_cd559621_282664cuda3std3__419piecewise_constructE:
	.zero		1
	.type		_ZN40_INTERNAL_9ff65cf5_4_k_cu_cd559621_282664cuda3std3__45__cpo4cendE,@object
	.size		_ZN40_INTERNAL_9ff65cf5_4_k_cu_cd559621_282664cuda3std3__45__cpo4cendE,(_ZN40_INTERNAL_9ff65cf5_4_k_cu_cd559621_282664cuda3std6ranges3__45__cpo4swapE - _ZN40_INTERNAL_9ff65cf5_4_k_cu_cd559621_282664cuda3std3__45__cpo4cendE)
_ZN40_INTERNAL_9ff65cf5_4_k_cu_cd559621_282664cuda3std3__45__cpo4cendE:
	.zero		1
	.type		_ZN40_INTERNAL_9ff65cf5_4_k_cu_cd559621_282664cuda3std6ranges3__45__cpo4swapE,@object
	.size		_ZN40_INTERNAL_9ff65cf5_4_k_cu_cd559621_282664cuda3std6ranges3__45__cpo4swapE,(.L_8 - _ZN40_INTERNAL_9ff65cf5_4_k_cu_cd559621_282664cuda3std6ranges3__45__cpo4swapE)
_ZN40_INTERNAL_9ff65cf5_4_k_cu_cd559621_282664cuda3std6ranges3__45__cpo4swapE:
	.zero		1
.L_8:


//--------------------- .nv.constant0._ZN7cutlass13device_kernelINS_4gemm6kernel13GemmUniversalIN4cute5tupleIJiiiiEEENS1_10collective13CollectiveMmaINS1_34MainloopSm90TmaGmmaWarpSpecializedILi4ENS5_IJNS4_1CILi1EEENSA_ILi8EEESB_EEENS1_35KernelTmaWarpSpecializedCooperativeEEENS5_IJNSA_ILi256EEENSA_ILi128EEESH_EEEaNS5_IJlSB_lEEEaSJ_NS4_8TiledMMAINS4_8MMA_AtomIJNS4_4SM904GMMA27MMA_64x128x32_S32S8S8_SS_TNEEEENS4_6LayoutINS5_IJNSA_ILi2EEESB_SB_EEENS5_IJSB_NSA_ILi0EEEST_EEEEENS5_IJNS4_10UnderscoreESW_SW_EEEEENS4_23SM90_TMA_LOAD_MULTICASTENS4_14ComposedLayoutINS4_7SwizzleILi3ELi4ELi3EEENS4_18smem_ptr_flag_bitsILi8EEENSQ_INS5_IJSC_SH_EEENS5_IJSH_SB_EEEEEEEvNS4_8identityENS4_13SM90_TMA_LOADES18_vS19_EENS_8epilogue10collective6detail29Sm90TmaWarpSpecializedAdapterINS1D_15DefaultEpilogueIaSJ_SJ_NS1C_6thread17LinearCombinationIaLi1EiiLNS1H_9ScaleType4KindE0ELNS_15FloatRoundStyleE2EaEENS1_15EpilogueDefaultEEEEEvvEEEEvNT_6ParamsE --------------------------
	.section	.nv.constant0._ZN7cutlass13device_kernelINS_4gemm6kernel13GemmUniversalIN4cute5tupleIJiiiiEEENS1_10collective13CollectiveMmaINS1_34MainloopSm90TmaGmmaWarpSpecializedILi4ENS5_IJNS4_1CILi1EEENSA_ILi8EEESB_EEENS1_35KernelTmaWarpSpecializedCooperativeEEENS5_IJNSA_ILi256EEENSA_ILi128EEESH_EEEaNS5_IJlSB_lEEEaSJ_NS4_8TiledMMAINS4_8MMA_AtomIJNS4_4SM904GMMA27MMA_64x128x32_S32S8S8_SS_TNEEEENS4_6LayoutINS5_IJNSA_ILi2EEESB_SB_EEENS5_IJSB_NSA_ILi0EEEST_EEEEENS5_IJNS4_10UnderscoreESW_SW_EEEEENS4_23SM90_TMA_LOAD_MULTICASTENS4_14ComposedLayoutINS4_7SwizzleILi3ELi4ELi3EEENS4_18smem_ptr_flag_bitsILi8EEENSQ_INS5_IJSC_SH_EEENS5_IJSH_SB_EEEEEEEvNS4_8identityENS4_13SM90_TMA_LOADES18_vS19_EENS_8epilogue10collective6detail29Sm90TmaWarpSpecializedAdapterINS1D_15DefaultEpilogueIaSJ_SJ_NS1C_6thread17LinearCombinationIaLi1EiiLNS1H_9ScaleType4KindE0ELNS_15FloatRoundStyleE2EaEENS1_15EpilogueDefaultEEEEEvvEEEEvNT_6ParamsE,"a",@progbits
	.sectionflags	@""
	.align	4
.nv.constant0._ZN7cutlass13device_kernelINS_4gemm6kernel13GemmUniversalIN4cute5tupleIJiiiiEEENS1_10collective13CollectiveMmaINS1_34MainloopSm90TmaGmmaWarpSpecializedILi4ENS5_IJNS4_1CILi1EEENSA_ILi8EEESB_EEENS1_35KernelTmaWarpSpecializedCooperativeEEENS5_IJNSA_ILi256EEENSA_ILi128EEESH_EEEaNS5_IJlSB_lEEEaSJ_NS4_8TiledMMAINS4_8MMA_AtomIJNS4_4SM904GMMA27MMA_64x128x32_S32S8S8_SS_TNEEEENS4_6LayoutINS5_IJNSA_ILi2EEESB_SB_EEENS5_IJSB_NSA_ILi0EEEST_EEEEENS5_IJNS4_10UnderscoreESW_SW_EEEEENS4_23SM90_TMA_LOAD_MULTICASTENS4_14ComposedLayoutINS4_7SwizzleILi3ELi4ELi3EEENS4_18smem_ptr_flag_bitsILi8EEENSQ_INS5_IJSC_SH_EEENS5_IJSH_SB_EEEEEEEvNS4_8identityENS4_13SM90_TMA_LOADES18_vS19_EENS_8epilogue10collective6detail29Sm90TmaWarpSpecializedAdapterINS1D_15DefaultEpilogueIaSJ_SJ_NS1C_6thread17LinearCombinationIaLi1EiiLNS1H_9ScaleType4KindE0ELNS_15FloatRoundStyleE2EaEENS1_15EpilogueDefaultEEEEEvvEEEEvNT_6ParamsE:
	.zero		1664


//--------------------- SYMBOLS --------------------------

	.type		.nv.reservedSmem.offset0,@object
	.size		.nv.reservedSmem.offset0,0x4
	.type		__assertfail,@function
